	.target	sm_100a

	.elftype	@"ET_EXEC"


//--------------------- .note.nv.tkinfo           --------------------------
	.section	.note.nv.tkinfo,"",@"SHT_NOTE"
	.sectionflags	@"SHF_NOTE_NV_TKINFO"
	.tkinfo
        /*0018*/ 	.word	0x00000002
        /*0030*/ 	.string	""
        /*0030*/ 	.string	"ptxas"
        /*0030*/ 	.string	"Cuda compilation tools, release 13.0, V13.0.88"
        /*0030*/ 	.string	"Build cuda_13.0.r13.0/compiler.36424714_0"
        /*0030*/ 	.string	"-arch sm_100a -m 64 "



//--------------------- .note.nv.cuinfo           --------------------------
	.section	.note.nv.cuinfo,"",@"SHT_NOTE"
	.sectionflags	@"SHF_NOTE_NV_CUINFO"
        /*0018*/ 	.short	0x0002
        /*001a*/ 	.short	0x0064
        /*001c*/ 	.short	0x0082
	.zero		2


//--------------------- .nv.info                  --------------------------
	.section	.nv.info,"",@"SHT_CUDA_INFO"
	.align	4


	//----- nvinfo : EIATTR_REGCOUNT
	.align		4
        /*0000*/ 	.byte	0x04, 0x2f
        /*0002*/ 	.short	(.L_19 - .L_18)
	.align		4
.L_18:
        /*0004*/ 	.word	index@(_ZN7cutlass13device_kernelINS_4gemm6kernel13GemmUniversalIN4cute5tupleIJiiiiEEENS1_10collective13CollectiveMmaINS1_35MainloopSm100TmaUmmaWarpSpecializedILi3ELi2ELi4ENS5_IJNS4_1CILi1EEESB_SB_EEEEENS5_IJNSA_ILi128EEENSA_ILi64EEENSA_ILi32EEEEEENS_12float_e4m3_tENS5_IJlSB_lEEESI_SJ_NS4_8TiledMMAINS4_8MMA_AtomIJNS4_10MMA_TraitsINS4_19SM100_MMA_F8F6F4_SSEJSI_SI_fSE_SF_NS4_17integral_constantINS4_4UMMA5MajorELSQ_0EEESR_NSO_INSP_7ScaleInELSS_0EEEST_EEEEEENS4_6LayoutISC_NS5_IJNSA_ILi0EEESX_SX_EEEEENS5_IJNS4_10UnderscoreES10_S10_EEEEENS4_13SM90_TMA_LOADENS4_14ComposedLayoutINS4_7SwizzleILi1ELi4ELi3EEENS4_18smem_ptr_flag_bitsILi8EEENSW_INS5_IJNSA_ILi8EEESG_EEENS5_IJSG_SB_EEEEEEEvNS4_8identityES13_S1D_vS1E_EENS_8epilogue10collective18CollectiveEpilogueINS1G_23Sm100TmaWarpSpecializedILi1ELi1ELi64ELb0ELb0EEEJSH_NS5_IJNSW_ISE_SB_EENSW_ISF_SB_EEEEESI_SJ_SI_SJ_NS1G_6fusion15FusionCallbacksIS1K_NS1O_17LinearCombinationISI_fSI_fLNS_15FloatRoundStyleE2EEESH_S1N_JEEENS4_5SM1004TMEM4LOAD26SM100_TMEM_LOAD_32dp32b64xES13_NS14_INS15_ILi2ELi4ELi3EEES18_NSW_INS5_IJS19_SF_EEENS5_IJSF_SB_EEEEEEENS4_39AutoVectorizingCopyWithAssumedAlignmentILi128EEENS4_14SM90_TMA_STOREES22_S24_S24_EEEvvEEEEvNT_6ParamsE)
        /*0008*/ 	.word	0x000000c2


	//----- nvinfo : EIATTR_FRAME_SIZE
	.align		4
.L_19:
        /*000c*/ 	.byte	0x04, 0x11
        /*000e*/ 	.short	(.L_21 - .L_20)
	.align		4
.L_20:
        /*0010*/ 	.word	index@($__internal_2_$__cuda_sm10x_tcgen05_guardrail_trap_unallocated_columns_being_dealloced)
        /*0014*/ 	.word	0x00000000


	//----- nvinfo : EIATTR_FRAME_SIZE
	.align		4
.L_21:
        /*0018*/ 	.byte	0x04, 0x11
        /*001a*/ 	.short	(.L_23 - .L_22)
	.align		4
.L_22:
        /*001c*/ 	.word	index@($__internal_1_$__cuda_sm10x_tcgen05_guardrail_trap_phase_invalid_during_alloc)
        /*0020*/ 	.word	0x00000000


	//----- nvinfo : EIATTR_FRAME_SIZE
	.align		4
.L_23:
        /*0024*/ 	.byte	0x04, 0x11
        /*0026*/ 	.short	(.L_25 - .L_24)
	.align		4
.L_24:
        /*0028*/ 	.word	index@($__internal_0_$__cuda_sm10x_tcgen05_guardrail_trap_col_being_dealloced_not_returned_by_alloc)
        /*002c*/ 	.word	0x00000000


	//----- nvinfo : EIATTR_FRAME_SIZE
	.align		4
.L_25:
        /*0030*/ 	.byte	0x04, 0x11
        /*0032*/ 	.short	(.L_27 - .L_26)
	.align		4
.L_26:
        /*0034*/ 	.word	index@(_ZN7cutlass13device_kernelINS_4gemm6kernel13GemmUniversalIN4cute5tupleIJiiiiEEENS1_10collective13CollectiveMmaINS1_35MainloopSm100TmaUmmaWarpSpecializedILi3ELi2ELi4ENS5_IJNS4_1CILi1EEESB_SB_EEEEENS5_IJNSA_ILi128EEENSA_ILi64EEENSA_ILi32EEEEEENS_12float_e4m3_tENS5_IJlSB_lEEESI_SJ_NS4_8TiledMMAINS4_8MMA_AtomIJNS4_10MMA_TraitsINS4_19SM100_MMA_F8F6F4_SSEJSI_SI_fSE_SF_NS4_17integral_constantINS4_4UMMA5MajorELSQ_0EEESR_NSO_INSP_7ScaleInELSS_0EEEST_EEEEEENS4_6LayoutISC_NS5_IJNSA_ILi0EEESX_SX_EEEEENS5_IJNS4_10UnderscoreES10_S10_EEEEENS4_13SM90_TMA_LOADENS4_14ComposedLayoutINS4_7SwizzleILi1ELi4ELi3EEENS4_18smem_ptr_flag_bitsILi8EEENSW_INS5_IJNSA_ILi8EEESG_EEENS5_IJSG_SB_EEEEEEEvNS4_8identityES13_S1D_vS1E_EENS_8epilogue10collective18CollectiveEpilogueINS1G_23Sm100TmaWarpSpecializedILi1ELi1ELi64ELb0ELb0EEEJSH_NS5_IJNSW_ISE_SB_EENSW_ISF_SB_EEEEESI_SJ_SI_SJ_NS1G_6fusion15FusionCallbacksIS1K_NS1O_17LinearCombinationISI_fSI_fLNS_15FloatRoundStyleE2EEESH_S1N_JEEENS4_5SM1004TMEM4LOAD26SM100_TMEM_LOAD_32dp32b64xES13_NS14_INS15_ILi2ELi4ELi3EEES18_NSW_INS5_IJS19_SF_EEENS5_IJSF_SB_EEEEEEENS4_39AutoVectorizingCopyWithAssumedAlignmentILi128EEENS4_14SM90_TMA_STOREES22_S24_S24_EEEvvEEEEvNT_6ParamsE)
        /*0038*/ 	.word	0x00000000


	//----- nvinfo : EIATTR_MIN_STACK_SIZE
	.align		4
.L_27:
        /*003c*/ 	.byte	0x04, 0x12
        /*003e*/ 	.short	(.L_29 - .L_28)
	.align		4
.L_28:
        /*0040*/ 	.word	index@(_ZN7cutlass13device_kernelINS_4gemm6kernel13GemmUniversalIN4cute5tupleIJiiiiEEENS1_10collective13CollectiveMmaINS1_35MainloopSm100TmaUmmaWarpSpecializedILi3ELi2ELi4ENS5_IJNS4_1CILi1EEESB_SB_EEEEENS5_IJNSA_ILi128EEENSA_ILi64EEENSA_ILi32EEEEEENS_12float_e4m3_tENS5_IJlSB_lEEESI_SJ_NS4_8TiledMMAINS4_8MMA_AtomIJNS4_10MMA_TraitsINS4_19SM100_MMA_F8F6F4_SSEJSI_SI_fSE_SF_NS4_17integral_constantINS4_4UMMA5MajorELSQ_0EEESR_NSO_INSP_7ScaleInELSS_0EEEST_EEEEEENS4_6LayoutISC_NS5_IJNSA_ILi0EEESX_SX_EEEEENS5_IJNS4_10UnderscoreES10_S10_EEEEENS4_13SM90_TMA_LOADENS4_14ComposedLayoutINS4_7SwizzleILi1ELi4ELi3EEENS4_18smem_ptr_flag_bitsILi8EEENSW_INS5_IJNSA_ILi8EEESG_EEENS5_IJSG_SB_EEEEEEEvNS4_8identityES13_S1D_vS1E_EENS_8epilogue10collective18CollectiveEpilogueINS1G_23Sm100TmaWarpSpecializedILi1ELi1ELi64ELb0ELb0EEEJSH_NS5_IJNSW_ISE_SB_EENSW_ISF_SB_EEEEESI_SJ_SI_SJ_NS1G_6fusion15FusionCallbacksIS1K_NS1O_17LinearCombinationISI_fSI_fLNS_15FloatRoundStyleE2EEESH_S1N_JEEENS4_5SM1004TMEM4LOAD26SM100_TMEM_LOAD_32dp32b64xES13_NS14_INS15_ILi2ELi4ELi3EEES18_NSW_INS5_IJS19_SF_EEENS5_IJSF_SB_EEEEEEENS4_39AutoVectorizingCopyWithAssumedAlignmentILi128EEENS4_14SM90_TMA_STOREES22_S24_S24_EEEvvEEEEvNT_6ParamsE)
        /*0044*/ 	.word	0x00000000
.L_29:


//--------------------- .nv.compat                --------------------------
	.section	.nv.compat,"",@"SHT_CUDA_COMPAT_INFO"
	.align	4
        /*0000*/ 	.byte	0x02, 0x09, 0x01, 0x00, 0x02, 0x02, 0x02, 0x00, 0x02, 0x05, 0x05, 0x00, 0x03, 0x07, 0x01, 0x01
        /*0010*/ 	.byte	0x02, 0x03, 0x01, 0x00, 0x02, 0x06, 0x01, 0x00, 0x04, 0x0b, 0x08, 0x00, 0x09, 0x00, 0x00, 0x00
        /*0020*/ 	.byte	0x00, 0x00, 0x00, 0x00


//--------------------- .nv.info._ZN7cutlass13device_kernelINS_4gemm6kernel13GemmUniversalIN4cute5tupleIJiiiiEEENS1_10collective13CollectiveMmaINS1_35MainloopSm100TmaUmmaWarpSpecializedILi3ELi2ELi4ENS5_IJNS4_1CILi1EEESB_SB_EEEEENS5_IJNSA_ILi128EEENSA_ILi64EEENSA_ILi32EEEEEENS_12float_e4m3_tENS5_IJlSB_lEEESI_SJ_NS4_8TiledMMAINS4_8MMA_AtomIJNS4_10MMA_TraitsINS4_19SM100_MMA_F8F6F4_SSEJSI_SI_fSE_SF_NS4_17integral_constantINS4_4UMMA5MajorELSQ_0EEESR_NSO_INSP_7ScaleInELSS_0EEEST_EEEEEENS4_6LayoutISC_NS5_IJNSA_ILi0EEESX_SX_EEEEENS5_IJNS4_10UnderscoreES10_S10_EEEEENS4_13SM90_TMA_LOADENS4_14ComposedLayoutINS4_7SwizzleILi1ELi4ELi3EEENS4_18smem_ptr_flag_bitsILi8EEENSW_INS5_IJNSA_ILi8EEESG_EEENS5_IJSG_SB_EEEEEEEvNS4_8identityES13_S1D_vS1E_EENS_8epilogue10collective18CollectiveEpilogueINS1G_23Sm100TmaWarpSpecializedILi1ELi1ELi64ELb0ELb0EEEJSH_NS5_IJNSW_ISE_SB_EENSW_ISF_SB_EEEEESI_SJ_SI_SJ_NS1G_6fusion15FusionCallbacksIS1K_NS1O_17LinearCombinationISI_fSI_fLNS_15FloatRoundStyleE2EEESH_S1N_JEEENS4_5SM1004TMEM4LOAD26SM100_TMEM_LOAD_32dp32b64xES13_NS14_INS15_ILi2ELi4ELi3EEES18_NSW_INS5_IJS19_SF_EEENS5_IJSF_SB_EEEEEEENS4_39AutoVectorizingCopyWithAssumedAlignmentILi128EEENS4_14SM90_TMA_STOREES22_S24_S24_EEEvvEEEEvNT_6ParamsE --------------------------
	.section	.nv.info._ZN7cutlass13device_kernelINS_4gemm6kernel13GemmUniversalIN4cute5tupleIJiiiiEEENS1_10collective13CollectiveMmaINS1_35MainloopSm100TmaUmmaWarpSpecializedILi3ELi2ELi4ENS5_IJNS4_1CILi1EEESB_SB_EEEEENS5_IJNSA_ILi128EEENSA_ILi64EEENSA_ILi32EEEEEENS_12float_e4m3_tENS5_IJlSB_lEEESI_SJ_NS4_8TiledMMAINS4_8MMA_AtomIJNS4_10MMA_TraitsINS4_19SM100_MMA_F8F6F4_SSEJSI_SI_fSE_SF_NS4_17integral_constantINS4_4UMMA5MajorELSQ_0EEESR_NSO_INSP_7ScaleInELSS_0EEEST_EEEEEENS4_6LayoutISC_NS5_IJNSA_ILi0EEESX_SX_EEEEENS5_IJNS4_10UnderscoreES10_S10_EEEEENS4_13SM90_TMA_LOADENS4_14ComposedLayoutINS4_7SwizzleILi1ELi4ELi3EEENS4_18smem_ptr_flag_bitsILi8EEENSW_INS5_IJNSA_ILi8EEESG_EEENS5_IJSG_SB_EEEEEEEvNS4_8identityES13_S1D_vS1E_EENS_8epilogue10collective18CollectiveEpilogueINS1G_23Sm100TmaWarpSpecializedILi1ELi1ELi64ELb0ELb0EEEJSH_NS5_IJNSW_ISE_SB_EENSW_ISF_SB_EEEEESI_SJ_SI_SJ_NS1G_6fusion15FusionCallbacksIS1K_NS1O_17LinearCombinationISI_fSI_fLNS_15FloatRoundStyleE2EEESH_S1N_JEEENS4_5SM1004TMEM4LOAD26SM100_TMEM_LOAD_32dp32b64xES13_NS14_INS15_ILi2ELi4ELi3EEES18_NSW_INS5_IJS19_SF_EEENS5_IJSF_SB_EEEEEEENS4_39AutoVectorizingCopyWithAssumedAlignmentILi128EEENS4_14SM90_TMA_STOREES22_S24_S24_EEEvvEEEEvNT_6ParamsE,"",@"SHT_CUDA_INFO"
	.sectionflags	@""
	.align	4


	//----- nvinfo : EIATTR_CUDA_API_VERSION
	.align		4
        /*0000*/ 	.byte	0x04, 0x37
        /*0002*/ 	.short	(.L_31 - .L_30)
.L_30:
        /*0004*/ 	.word	0x00000082


	//----- nvinfo : EIATTR_KPARAM_INFO
	.align		4
.L_31:
        /*0008*/ 	.byte	0x04, 0x17
        /*000a*/ 	.short	(.L_33 - .L_32)
.L_32:
        /*000c*/ 	.word	0x00000000
        /*0010*/ 	.short	0x0000
        /*0012*/ 	.short	0x0000
        /*0014*/ 	.byte	0x00, 0xf0, 0x01, 0x20


	//----- nvinfo : EIATTR_AT_ENTRY_FRAGMENTS
	.align		4
.L_33:
        /*0018*/ 	.byte	0x04, 0x4f
        /*001a*/ 	.short	(.L_35 - .L_34)


	//   ....[0]....
.L_34:
        /*001c*/ 	.word	0x00000006


	//----- nvinfo : EIATTR_RESERVED_SMEM_USED
	.align		4
.L_35:
        /*0020*/ 	.byte	0x01, 0x41
	.zero		2


	//----- nvinfo : EIATTR_SPARSE_MMA_MASK
	.align		4
        /*0024*/ 	.byte	0x03, 0x50
        /*0026*/ 	.short	0x0000


	//----- nvinfo : EIATTR_TCGEN05_1CTA_USED
	.align		4
        /*0028*/ 	.byte	0x01, 0x51
	.zero		2


	//----- nvinfo : EIATTR_MAXREG_COUNT
	.align		4
        /*002c*/ 	.byte	0x03, 0x1b
        /*002e*/ 	.short	0x00ff


	//----- nvinfo : EIATTR_NUM_BARRIERS
	.align		4
        /*0030*/ 	.byte	0x02, 0x4c
        /*0032*/ 	.byte	0x07
	.zero		1


	//----- nvinfo : EIATTR_EXTERNS
	.align		4
        /*0034*/ 	.byte	0x04, 0x0f
        /*0036*/ 	.short	(.L_37 - .L_36)


	//   ....[0]....
	.align		4
.L_36:
        /*0038*/ 	.word	index@(__assertfail)


	//----- nvinfo : EIATTR_MERCURY_ISA_VERSION
	.align		4
.L_37:
        /*003c*/ 	.byte	0x03, 0x5f
        /*003e*/ 	.short	0x0101


	//----- nvinfo : EIATTR_INT_WARP_WIDE_INSTR_OFFSETS
	.align		4
        /*0040*/ 	.byte	0x04, 0x31
        /*0042*/ 	.short	(.L_39 - .L_38)


	//   ....[0]....
.L_38:
        /*0044*/ 	.word	0x00001d60


	//   ....[1]....
        /*0048*/ 	.word	0x000035d0


	//   ....[2]....
        /*004c*/ 	.word	0x000035f0


	//   ....[3]....
        /*0050*/ 	.word	0x00003620


	//   ....[4]....
        /*0054*/ 	.word	0x00004030


	//   ....[5]....
        /*0058*/ 	.word	0x00004120


	//----- nvinfo : EIATTR_COOP_GROUP_MASK_REGIDS
	.align		4
.L_39:
        /*005c*/ 	.byte	0x04, 0x29
        /*005e*/ 	.short	(.L_41 - .L_40)


	//   ....[0]....
.L_40:
        /*0060*/ 	.word	0xffffffff


	//   ....[1]....
        /*0064*/ 	.word	0xffffffff


	//   ....[2]....
        /*0068*/ 	.word	0xffffffff


	//   ....[3]....
        /*006c*/ 	.word	0xffffffff


	//   ....[4]....
        /*0070*/ 	.word	0xffffffff


	//   ....[5]....
        /*0074*/ 	.word	0xffffffff


	//   ....[6]....
        /*0078*/ 	.word	0xffffffff


	//   ....[7]....
        /*007c*/ 	.word	0xffffffff


	//   ....[8]....
        /*0080*/ 	.word	0xffffffff


	//   ....[9]....
        /*0084*/ 	.word	0xffffffff


	//   ....[10]....
        /*0088*/ 	.word	0xffffffff


	//   ....[11]....
        /*008c*/ 	.word	0xffffffff


	//   ....[12]....
        /*0090*/ 	.word	0xffffffff


	//----- nvinfo : EIATTR_COOP_GROUP_INSTR_OFFSETS
	.align		4
.L_41:
        /*0094*/ 	.byte	0x04, 0x28
        /*0096*/ 	.short	(.L_43 - .L_42)


	//   ....[0]....
.L_42:
        /*0098*/ 	.word	0x00000090


	//   ....[1]....
        /*009c*/ 	.word	0x000004d0


	//   ....[2]....
        /*00a0*/ 	.word	0x00000620


	//   ....[3]....
        /*00a4*/ 	.word	0x00000760


	//   ....[4]....
        /*00a8*/ 	.word	0x00000860


	//   ....[5]....
        /*00ac*/ 	.word	0x000009d0


	//   ....[6]....
        /*00b0*/ 	.word	0x00000b70


	//   ....[7]....
        /*00b4*/ 	.word	0x00001c40


	//   ....[8]....
        /*00b8*/ 	.word	0x00002990


	//   ....[9]....
        /*00bc*/ 	.word	0x00002ba0


	//   ....[10]....
        /*00c0*/ 	.word	0x00002bd0


	//   ....[11]....
        /*00c4*/ 	.word	0x000034b0


	//   ....[12]....
        /*00c8*/ 	.word	0x000036e0


	//----- nvinfo : EIATTR_VRC_CTA_INIT_COUNT
	.align		4
.L_43:
        /*00cc*/ 	.byte	0x02, 0x4a
        /*00ce*/ 	.byte	0x80
	.zero		1


	//----- nvinfo : EIATTR_SYSCALL_OFFSETS
	.align		4
        /*00d0*/ 	.byte	0x04, 0x46
        /*00d2*/ 	.short	(.L_45 - .L_44)


	//   ....[0]....
.L_44:
        /*00d4*/ 	.word	0x00004b10


	//   ....[1]....
        /*00d8*/ 	.word	0x00004c50


	//   ....[2]....
        /*00dc*/ 	.word	0x000053f0


	//----- nvinfo : EIATTR_MBARRIER_INSTR_OFFSETS
	.align		4
.L_45:
        /*00e0*/ 	.byte	0x04, 0x39
        /*00e2*/ 	.short	(.L_47 - .L_46)


	//   ....[0]....
.L_46:
        /*00e4*/ 	.word	0x000005b0
        /*00e8*/ 	.word	0x000000ff
        /*00ec*/ 	.word	0x00000000
        /*00f0*/ 	.short	0x0100
        /*00f2*/ 	.byte	0x05
	.zero		1


	//   ....[1]....
        /*00f4*/ 	.word	0x000005c0
        /*00f8*/ 	.word	0x000000ff
        /*00fc*/ 	.word	0x00000018
        /*0100*/ 	.short	0x0100
        /*0102*/ 	.byte	0x05
	.zero		1


	//   ....[2]....
        /*0104*/ 	.word	0x000005d0
        /*0108*/ 	.word	0x000000ff
        /*010c*/ 	.word	0x00000008
        /*0110*/ 	.short	0x0100
        /*0112*/ 	.byte	0x05
	.zero		1


	//   ....[3]....
        /*0114*/ 	.word	0x000005e0
        /*0118*/ 	.word	0x000000ff
        /*011c*/ 	.word	0x00000020
        /*0120*/ 	.short	0x0100
        /*0122*/ 	.byte	0x05
	.zero		1


	//   ....[4]....
        /*0124*/ 	.word	0x000005f0
        /*0128*/ 	.word	0x000000ff
        /*012c*/ 	.word	0x00000010
        /*0130*/ 	.short	0x0100
        /*0132*/ 	.byte	0x05
	.zero		1


	//   ....[5]....
        /*0134*/ 	.word	0x00000600
        /*0138*/ 	.word	0x000000ff
        /*013c*/ 	.word	0x00000028
        /*0140*/ 	.short	0x0100
        /*0142*/ 	.byte	0x05
	.zero		1


	//   ....[6]....
        /*0144*/ 	.word	0x00000730
        /*0148*/ 	.word	0x000000ff
        /*014c*/ 	.word	0x00000030
        /*0150*/ 	.short	0x0100
        /*0152*/ 	.byte	0x06
	.zero		1


	//   ....[7]....
        /*0154*/ 	.word	0x00000740
        /*0158*/ 	.word	0x000000ff
        /*015c*/ 	.word	0x00000038
        /*0160*/ 	.short	0x0100
        /*0162*/ 	.byte	0x06
	.zero		1


	//   ....[8]....
        /*0164*/ 	.word	0x00000830
        /*0168*/ 	.word	0x000000ff
        /*016c*/ 	.word	0x00000040
        /*0170*/ 	.short	0x0100
        /*0172*/ 	.byte	0x05
	.zero		1


	//   ....[9]....
        /*0174*/ 	.word	0x00000840
        /*0178*/ 	.word	0x000000ff
        /*017c*/ 	.word	0x00000048
        /*0180*/ 	.short	0x0100
        /*0182*/ 	.byte	0x05
	.zero		1


	//   ....[10]....
        /*0184*/ 	.word	0x00000980
        /*0188*/ 	.word	0x000000ff
        /*018c*/ 	.word	0x00000050
        /*0190*/ 	.short	0x0100
        /*0192*/ 	.byte	0x05
	.zero		1


	//   ....[11]....
        /*0194*/ 	.word	0x00000990
        /*0198*/ 	.word	0x000000ff
        /*019c*/ 	.word	0x00000060
        /*01a0*/ 	.short	0x0100
        /*01a2*/ 	.byte	0x05
	.zero		1


	//   ....[12]....
        /*01a4*/ 	.word	0x000009a0
        /*01a8*/ 	.word	0x000000ff
        /*01ac*/ 	.word	0x00000058
        /*01b0*/ 	.short	0x0100
        /*01b2*/ 	.byte	0x05
	.zero		1


	//   ....[13]....
        /*01b4*/ 	.word	0x000009b0
        /*01b8*/ 	.word	0x000000ff
        /*01bc*/ 	.word	0x00000068
        /*01c0*/ 	.short	0x0100
        /*01c2*/ 	.byte	0x05
	.zero		1


	//   ....[14]....
        /*01c4*/ 	.word	0x00000ae0
        /*01c8*/ 	.word	0x000000ff
        /*01cc*/ 	.word	0x00000070
        /*01d0*/ 	.short	0x0100
        /*01d2*/ 	.byte	0x06
	.zero		1


	//   ....[15]....
        /*01d4*/ 	.word	0x00000af0
        /*01d8*/ 	.word	0x000000ff
        /*01dc*/ 	.word	0x00000090
        /*01e0*/ 	.short	0x0100
        /*01e2*/ 	.byte	0x06
	.zero		1


	//   ....[16]....
        /*01e4*/ 	.word	0x00000b00
        /*01e8*/ 	.word	0x000000ff
        /*01ec*/ 	.word	0x00000078
        /*01f0*/ 	.short	0x0100
        /*01f2*/ 	.byte	0x06
	.zero		1


	//   ....[17]....
        /*01f4*/ 	.word	0x00000b10
        /*01f8*/ 	.word	0x000000ff
        /*01fc*/ 	.word	0x00000098
        /*0200*/ 	.short	0x0100
        /*0202*/ 	.byte	0x06
	.zero		1


	//   ....[18]....
        /*0204*/ 	.word	0x00000b20
        /*0208*/ 	.word	0x000000ff
        /*020c*/ 	.word	0x00000080
        /*0210*/ 	.short	0x0100
        /*0212*/ 	.byte	0x06
	.zero		1


	//   ....[19]....
        /*0214*/ 	.word	0x00000b30
        /*0218*/ 	.word	0x000000ff
        /*021c*/ 	.word	0x000000a0
        /*0220*/ 	.short	0x0100
        /*0222*/ 	.byte	0x06
	.zero		1


	//   ....[20]....
        /*0224*/ 	.word	0x00000b40
        /*0228*/ 	.word	0x000000ff
        /*022c*/ 	.word	0x00000088
        /*0230*/ 	.short	0x0100
        /*0232*/ 	.byte	0x06
	.zero		1


	//   ....[21]....
        /*0234*/ 	.word	0x00000b50
        /*0238*/ 	.word	0x000000ff
        /*023c*/ 	.word	0x000000a8
        /*0240*/ 	.short	0x0100
        /*0242*/ 	.byte	0x06
	.zero		1


	//   ....[22]....
        /*0244*/ 	.word	0x00000c40
        /*0248*/ 	.word	0x000000ff
        /*024c*/ 	.word	0x000000b0
        /*0250*/ 	.short	0x0100
        /*0252*/ 	.byte	0x05
	.zero		1


	//   ....[23]....
        /*0254*/ 	.word	0x00000c50
        /*0258*/ 	.word	0x000000ff
        /*025c*/ 	.word	0x000000c0
        /*0260*/ 	.short	0x0100
        /*0262*/ 	.byte	0x05
	.zero		1


	//   ....[24]....
        /*0264*/ 	.word	0x00000c60
        /*0268*/ 	.word	0x000000ff
        /*026c*/ 	.word	0x000000b8
        /*0270*/ 	.short	0x0100
        /*0272*/ 	.byte	0x05
	.zero		1


	//   ....[25]....
        /*0274*/ 	.word	0x00000c70
        /*0278*/ 	.word	0x000000ff
        /*027c*/ 	.word	0x000000c8
        /*0280*/ 	.short	0x0100
        /*0282*/ 	.byte	0x05
	.zero		1


	//   ....[26]....
        /*0284*/ 	.word	0x00001540
        /*0288*/ 	.word	0x00000003
        /*028c*/ 	.word	0x000000c0
        /*0290*/ 	.short	0x010a
        /*0292*/ 	.byte	0xff
	.zero		1


	//   ....[27]....
        /*0294*/ 	.word	0x00001570
        /*0298*/ 	.word	0x00000003
        /*029c*/ 	.word	0x000000b0
        /*02a0*/ 	.short	0x0101
        /*02a2*/ 	.byte	0xff
	.zero		1


	//   ....[28]....
        /*02a4*/ 	.word	0x00001640
        /*02a8*/ 	.word	0x000000ff
        /*02ac*/ 	.word	0x00000018
        /*02b0*/ 	.short	0x010a
        /*02b2*/ 	.byte	0x08
	.zero		1


	//   ....[29]....
        /*02b4*/ 	.word	0x000016e0
        /*02b8*/ 	.word	0x000000ff
        /*02bc*/ 	.word	0x00000018
        /*02c0*/ 	.short	0x010a
        /*02c2*/ 	.byte	0x21
	.zero		1


	//   ....[30]....
        /*02c4*/ 	.word	0x00001830
        /*02c8*/ 	.word	0x000000ff
        /*02cc*/ 	.word	0x00000018
        /*02d0*/ 	.short	0x010a
        /*02d2*/ 	.byte	0x08
	.zero		1


	//   ....[31]....
        /*02d4*/ 	.word	0x00001940
        /*02d8*/ 	.word	0x000000ff
        /*02dc*/ 	.word	0x00000048
        /*02e0*/ 	.short	0x0101
        /*02e2*/ 	.byte	0x04
	.zero		1


	//   ....[32]....
        /*02e4*/ 	.word	0x00001960
        /*02e8*/ 	.word	0x000000ff
        /*02ec*/ 	.word	0x00000018
        /*02f0*/ 	.short	0x010a
        /*02f2*/ 	.byte	0x08
	.zero		1


	//   ....[33]....
        /*02f4*/ 	.word	0x000019e0
        /*02f8*/ 	.word	0x000000ff
        /*02fc*/ 	.word	0x00000018
        /*0300*/ 	.short	0x010a
        /*0302*/ 	.byte	0x11
	.zero		1


	//   ....[34]....
        /*0304*/ 	.word	0x00001b30
        /*0308*/ 	.word	0x000000ff
        /*030c*/ 	.word	0x00000018
        /*0310*/ 	.short	0x010a
        /*0312*/ 	.byte	0x08
	.zero		1


	//   ....[35]....
        /*0314*/ 	.word	0x00001c70
        /*0318*/ 	.word	0x00000002
        /*031c*/ 	.word	0x00000050
        /*0320*/ 	.short	0x010a
        /*0322*/ 	.byte	0xff
	.zero		1


	//   ....[36]....
        /*0324*/ 	.word	0x00001d30
        /*0328*/ 	.word	0x00000002
        /*032c*/ 	.word	0x00000000
        /*0330*/ 	.short	0x0101
        /*0332*/ 	.byte	0xff
	.zero		1


	//   ....[37]....
        /*0334*/ 	.word	0x00002290
        /*0338*/ 	.word	0x000000ff
        /*033c*/ 	.word	0x00000000
        /*0340*/ 	.short	0x010a
        /*0342*/ 	.byte	0x05
	.zero		1


	//   ....[38]....
        /*0344*/ 	.word	0x00002320
        /*0348*/ 	.word	0x000000ff
        /*034c*/ 	.word	0x00000000
        /*0350*/ 	.short	0x010a
        /*0352*/ 	.byte	0x05
	.zero		1


	//   ....[39]....
        /*0354*/ 	.word	0x000023c0
        /*0358*/ 	.word	0x00000000
        /*035c*/ 	.word	0x00000000
        /*0360*/ 	.short	0x010a
        /*0362*/ 	.byte	0xff
	.zero		1


	//   ....[40]....
        /*0364*/ 	.word	0x000024e0
        /*0368*/ 	.word	0x00000000
        /*036c*/ 	.word	0x000000b0
        /*0370*/ 	.short	0x010a
        /*0372*/ 	.byte	0xff
	.zero		1


	//   ....[41]....
        /*0374*/ 	.word	0x00002540
        /*0378*/ 	.word	0x00000004
        /*037c*/ 	.word	0x00000000
        /*0380*/ 	.short	0x0101
        /*0382*/ 	.byte	0xff
	.zero		1


	//   ....[42]....
        /*0384*/ 	.word	0x00002560
        /*0388*/ 	.word	0x000000ff
        /*038c*/ 	.word	0x00000060
        /*0390*/ 	.short	0x010a
        /*0392*/ 	.byte	0x05
	.zero		1


	//   ....[43]....
        /*0394*/ 	.word	0x00002680
        /*0398*/ 	.word	0x00000000
        /*039c*/ 	.word	0x00000050
        /*03a0*/ 	.short	0x010a
        /*03a2*/ 	.byte	0xff
	.zero		1


	//   ....[44]....
        /*03a4*/ 	.word	0x00002790
        /*03a8*/ 	.word	0x00000000
        /*03ac*/ 	.word	0x00000000
        /*03b0*/ 	.short	0x0101
        /*03b2*/ 	.byte	0xff
	.zero		1


	//   ....[45]....
        /*03b4*/ 	.word	0x00002820
        /*03b8*/ 	.word	0x000000ff
        /*03bc*/ 	.word	0x00000060
        /*03c0*/ 	.short	0x0106
        /*03c2*/ 	.byte	0x05
	.zero		1


	//   ....[46]....
        /*03c4*/ 	.word	0x00002840
        /*03c8*/ 	.word	0x000000ff
        /*03cc*/ 	.word	0x00000060
        /*03d0*/ 	.short	0x010a
        /*03d2*/ 	.byte	0x05
	.zero		1


	//   ....[47]....
        /*03d4*/ 	.word	0x000028d0
        /*03d8*/ 	.word	0x000000ff
        /*03dc*/ 	.word	0x00000060
        /*03e0*/ 	.short	0x0106
        /*03e2*/ 	.byte	0x04
	.zero		1


	//   ....[48]....
        /*03e4*/ 	.word	0x00002910
        /*03e8*/ 	.word	0x00000000
        /*03ec*/ 	.word	0x00000060
        /*03f0*/ 	.short	0x010a
        /*03f2*/ 	.byte	0xff
	.zero		1


	//   ....[49]....
        /*03f4*/ 	.word	0x00002df0
        /*03f8*/ 	.word	0x00000000
        /*03fc*/ 	.word	0x00000050
        /*0400*/ 	.short	0x010a
        /*0402*/ 	.byte	0xff
	.zero		1


	//   ....[50]....
        /*0404*/ 	.word	0x00002ef0
        /*0408*/ 	.word	0x00000003
        /*040c*/ 	.word	0x00000000
        /*0410*/ 	.short	0x0101
        /*0412*/ 	.byte	0xff
	.zero		1


	//   ....[51]....
        /*0414*/ 	.word	0x00002f00
        /*0418*/ 	.word	0x000000ff
        /*041c*/ 	.word	0x00000000
        /*0420*/ 	.short	0x010a
        /*0422*/ 	.byte	0x04
	.zero		1


	//   ....[52]....
        /*0424*/ 	.word	0x00002f20
        /*0428*/ 	.word	0x000000ff
        /*042c*/ 	.word	0x00000090
        /*0430*/ 	.short	0x010a
        /*0432*/ 	.byte	0x09
	.zero		1


	//   ....[53]....
        /*0434*/ 	.word	0x00003000
        /*0438*/ 	.word	0x000000ff
        /*043c*/ 	.word	0x00000000
        /*0440*/ 	.short	0x010a
        /*0442*/ 	.byte	0x07
	.zero		1


	//   ....[54]....
        /*0444*/ 	.word	0x00003130
        /*0448*/ 	.word	0x000000ff
        /*044c*/ 	.word	0x00000000
        /*0450*/ 	.short	0x010a
        /*0452*/ 	.byte	0x04
	.zero		1


	//   ....[55]....
        /*0454*/ 	.word	0x000032e0
        /*0458*/ 	.word	0x000000ff
        /*045c*/ 	.word	0x00000000
        /*0460*/ 	.short	0x010a
        /*0462*/ 	.byte	0x05
	.zero		1


	//   ....[56]....
        /*0464*/ 	.word	0x00003370
        /*0468*/ 	.word	0x000000ff
        /*046c*/ 	.word	0x00000000
        /*0470*/ 	.short	0x010a
        /*0472*/ 	.byte	0x05
	.zero		1


	//   ....[57]....
        /*0474*/ 	.word	0x00003400
        /*0478*/ 	.word	0x000000ff
        /*047c*/ 	.word	0x00000000
        /*0480*/ 	.short	0x010a
        /*0482*/ 	.byte	0x05
	.zero		1


	//   ....[58]....
        /*0484*/ 	.word	0x00003490
        /*0488*/ 	.word	0x000000ff
        /*048c*/ 	.word	0x00000000
        /*0490*/ 	.short	0x010a
        /*0492*/ 	.byte	0x07
	.zero		1


	//   ....[59]....
        /*0494*/ 	.word	0x000038d0
        /*0498*/ 	.word	0x00000000
        /*049c*/ 	.word	0x00000050
        /*04a0*/ 	.short	0x010a
        /*04a2*/ 	.byte	0xff
	.zero		1


	//   ....[60]....
        /*04a4*/ 	.word	0x000039c0
        /*04a8*/ 	.word	0x00000000
        /*04ac*/ 	.word	0x00000000
        /*04b0*/ 	.short	0x0101
        /*04b2*/ 	.byte	0xff
	.zero		1


	//   ....[61]....
        /*04b4*/ 	.word	0x00003ce0
        /*04b8*/ 	.word	0x000000ff
        /*04bc*/ 	.word	0x00000048
        /*04c0*/ 	.short	0x010a
        /*04c2*/ 	.byte	0x06
	.zero		1


	//   ....[62]....
        /*04c4*/ 	.word	0x00003e60
        /*04c8*/ 	.word	0x000000ff
        /*04cc*/ 	.word	0x00000038
        /*04d0*/ 	.short	0x010a
        /*04d2*/ 	.byte	0x06
	.zero		1


	//   ....[63]....
        /*04d4*/ 	.word	0x00004190
        /*04d8*/ 	.word	0x000000ff
        /*04dc*/ 	.word	0x00000030
        /*04e0*/ 	.short	0x010b
        /*04e2*/ 	.byte	0x06
	.zero		1


	//   ....[64]....
        /*04e4*/ 	.word	0x000041b0
        /*04e8*/ 	.word	0x000000ff
        /*04ec*/ 	.word	0x00000000
        /*04f0*/ 	.short	0x0101
        /*04f2*/ 	.byte	0x25
	.zero		1


	//   ....[65]....
        /*04f4*/ 	.word	0x000041f0
        /*04f8*/ 	.word	0x00000000
        /*04fc*/ 	.word	0x00000038
        /*0500*/ 	.short	0x010a
        /*0502*/ 	.byte	0xff
	.zero		1


	//   ....[66]....
        /*0504*/ 	.word	0x00004520
        /*0508*/ 	.word	0x00000000
        /*050c*/ 	.word	0x00000050
        /*0510*/ 	.short	0x010a
        /*0512*/ 	.byte	0xff
	.zero		1


	//   ....[67]....
        /*0514*/ 	.word	0x00004630
        /*0518*/ 	.word	0x00000000
        /*051c*/ 	.word	0x00000000
        /*0520*/ 	.short	0x0101
        /*0522*/ 	.byte	0xff
	.zero		1


	//   ....[68]....
        /*0524*/ 	.word	0x00004fd0
        /*0528*/ 	.word	0x000000ff
        /*052c*/ 	.word	0x00000030
        /*0530*/ 	.short	0x010a
        /*0532*/ 	.byte	0x2b
	.zero		1


	//   ....[69]....
        /*0534*/ 	.word	0x00004fe0
        /*0538*/ 	.word	0x0000009c
        /*053c*/ 	.word	0x00000070
        /*0540*/ 	.short	0x010a
        /*0542*/ 	.byte	0xff
	.zero		1


	//   ....[70]....
        /*0544*/ 	.word	0x00005170
        /*0548*/ 	.word	0x000000ff
        /*054c*/ 	.word	0x00000030
        /*0550*/ 	.short	0x010a
        /*0552*/ 	.byte	0x2b
	.zero		1


	//   ....[71]....
        /*0554*/ 	.word	0x00005270
        /*0558*/ 	.word	0x000000ff
        /*055c*/ 	.word	0x00000000
        /*0560*/ 	.short	0x0101
        /*0562*/ 	.byte	0x04
	.zero		1


	//   ....[72]....
        /*0564*/ 	.word	0x000052d0
        /*0568*/ 	.word	0x0000009c
        /*056c*/ 	.word	0x00000070
        /*0570*/ 	.short	0x010a
        /*0572*/ 	.byte	0xff
	.zero		1


	//   ....[73]....
        /*0574*/ 	.word	0x00005690
        /*0578*/ 	.word	0x000000ff
        /*057c*/ 	.word	0x00000000
        /*0580*/ 	.short	0x0101
        /*0582*/ 	.byte	0x05
	.zero		1


	//   ....[74]....
        /*0584*/ 	.word	0x00006740
        /*0588*/ 	.word	0x00000003
        /*058c*/ 	.word	0x000000c0
        /*0590*/ 	.short	0x010a
        /*0592*/ 	.byte	0xff
	.zero		1


	//   ....[75]....
        /*0594*/ 	.word	0x000067a0
        /*0598*/ 	.word	0x00000002
        /*059c*/ 	.word	0x00000018
        /*05a0*/ 	.short	0x010a
        /*05a2*/ 	.byte	0xff
	.zero		1


	//   ....[76]....
        /*05a4*/ 	.word	0x00006800
        /*05a8*/ 	.word	0x00000002
        /*05ac*/ 	.word	0x00000018
        /*05b0*/ 	.short	0x010a
        /*05b2*/ 	.byte	0xff
	.zero		1


	//   ....[77]....
        /*05b4*/ 	.word	0x00006850
        /*05b8*/ 	.word	0x00000002
        /*05bc*/ 	.word	0x00000050
        /*05c0*/ 	.short	0x010a
        /*05c2*/ 	.byte	0xff
	.zero		1


	//   ....[78]....
        /*05c4*/ 	.word	0x000068b0
        /*05c8*/ 	.word	0x00000000
        /*05cc*/ 	.word	0x00000000
        /*05d0*/ 	.short	0x010a
        /*05d2*/ 	.byte	0xff
	.zero		1


	//   ....[79]....
        /*05d4*/ 	.word	0x00006910
        /*05d8*/ 	.word	0x00000000
        /*05dc*/ 	.word	0x00000000
        /*05e0*/ 	.short	0x010a
        /*05e2*/ 	.byte	0xff
	.zero		1


	//   ....[80]....
        /*05e4*/ 	.word	0x00006960
        /*05e8*/ 	.word	0x00000000
        /*05ec*/ 	.word	0x000000b0
        /*05f0*/ 	.short	0x010a
        /*05f2*/ 	.byte	0xff
	.zero		1


	//   ....[81]....
        /*05f4*/ 	.word	0x000069c0
        /*05f8*/ 	.word	0x00000000
        /*05fc*/ 	.word	0x00000060
        /*0600*/ 	.short	0x010a
        /*0602*/ 	.byte	0xff
	.zero		1


	//   ....[82]....
        /*0604*/ 	.word	0x00006a10
        /*0608*/ 	.word	0x00000000
        /*060c*/ 	.word	0x00000050
        /*0610*/ 	.short	0x010a
        /*0612*/ 	.byte	0xff
	.zero		1


	//   ....[83]....
        /*0614*/ 	.word	0x00006a70
        /*0618*/ 	.word	0x00000000
        /*061c*/ 	.word	0x00000060
        /*0620*/ 	.short	0x010a
        /*0622*/ 	.byte	0xff
	.zero		1


	//   ....[84]....
        /*0624*/ 	.word	0x00006ac0
        /*0628*/ 	.word	0x00000000
        /*062c*/ 	.word	0x00000050
        /*0630*/ 	.short	0x010a
        /*0632*/ 	.byte	0xff
	.zero		1


	//   ....[85]....
        /*0634*/ 	.word	0x00006b20
        /*0638*/ 	.word	0x00000003
        /*063c*/ 	.word	0x00000090
        /*0640*/ 	.short	0x010a
        /*0642*/ 	.byte	0xff
	.zero		1


	//   ....[86]....
        /*0644*/ 	.word	0x00006b80
        /*0648*/ 	.word	0x00000000
        /*064c*/ 	.word	0x00000000
        /*0650*/ 	.short	0x010a
        /*0652*/ 	.byte	0xff
	.zero		1


	//   ....[87]....
        /*0654*/ 	.word	0x00006be0
        /*0658*/ 	.word	0x00000000
        /*065c*/ 	.word	0x00000000
        /*0660*/ 	.short	0x010a
        /*0662*/ 	.byte	0xff
	.zero		1


	//   ....[88]....
        /*0664*/ 	.word	0x00006c40
        /*0668*/ 	.word	0x00000000
        /*066c*/ 	.word	0x00000000
        /*0670*/ 	.short	0x010a
        /*0672*/ 	.byte	0xff
	.zero		1


	//   ....[89]....
        /*0674*/ 	.word	0x00006ca0
        /*0678*/ 	.word	0x00000000
        /*067c*/ 	.word	0x00000000
        /*0680*/ 	.short	0x010a
        /*0682*/ 	.byte	0xff
	.zero		1


	//   ....[90]....
        /*0684*/ 	.word	0x00006d00
        /*0688*/ 	.word	0x00000000
        /*068c*/ 	.word	0x00000000
        /*0690*/ 	.short	0x010a
        /*0692*/ 	.byte	0xff
	.zero		1


	//   ....[91]....
        /*0694*/ 	.word	0x00006d50
        /*0698*/ 	.word	0x00000000
        /*069c*/ 	.word	0x00000050
        /*06a0*/ 	.short	0x010a
        /*06a2*/ 	.byte	0xff
	.zero		1


	//   ....[92]....
        /*06a4*/ 	.word	0x00006db0
        /*06a8*/ 	.word	0x00000000
        /*06ac*/ 	.word	0x00000048
        /*06b0*/ 	.short	0x010a
        /*06b2*/ 	.byte	0xff
	.zero		1


	//   ....[93]....
        /*06b4*/ 	.word	0x00006e10
        /*06b8*/ 	.word	0x00000003
        /*06bc*/ 	.word	0x00000038
        /*06c0*/ 	.short	0x010a
        /*06c2*/ 	.byte	0xff
	.zero		1


	//   ....[94]....
        /*06c4*/ 	.word	0x00006e60
        /*06c8*/ 	.word	0x00000000
        /*06cc*/ 	.word	0x00000050
        /*06d0*/ 	.short	0x010a
        /*06d2*/ 	.byte	0xff
	.zero		1


	//   ....[95]....
        /*06d4*/ 	.word	0x00006ec0
        /*06d8*/ 	.word	0x00000000
        /*06dc*/ 	.word	0x00000030
        /*06e0*/ 	.short	0x010a
        /*06e2*/ 	.byte	0xff
	.zero		1


	//   ....[96]....
        /*06e4*/ 	.word	0x00006f10
        /*06e8*/ 	.word	0x0000009c
        /*06ec*/ 	.word	0x00000070
        /*06f0*/ 	.short	0x010a
        /*06f2*/ 	.byte	0xff
	.zero		1


	//----- nvinfo : EIATTR_NUM_MBARRIERS
	.align		4
.L_47:
        /*06f4*/ 	.byte	0x03, 0x38
        /*06f6*/ 	.short	0x001a


	//----- nvinfo : EIATTR_EXIT_INSTR_OFFSETS
	.align		4
        /*06f8*/ 	.byte	0x04, 0x1c
        /*06fa*/ 	.short	(.L_49 - .L_48)


	//   ....[0]....
.L_48:
        /*06fc*/ 	.word	0x000023f0


	//   ....[1]....
        /*0700*/ 	.word	0x000028e0


	//   ....[2]....
        /*0704*/ 	.word	0x00002940


	//   ....[3]....
        /*0708*/ 	.word	0x000036f0


	//   ....[4]....
        /*070c*/ 	.word	0x00004220


	//   ....[5]....
        /*0710*/ 	.word	0x00004260


	//   ....[6]....
        /*0714*/ 	.word	0x00006730


	//----- nvinfo : EIATTR_MAX_THREADS
	.align		4
.L_49:
        /*0718*/ 	.byte	0x04, 0x05
        /*071a*/ 	.short	(.L_51 - .L_50)
.L_50:
        /*071c*/ 	.word	0x00000100
        /*0720*/ 	.word	0x00000001
        /*0724*/ 	.word	0x00000001


	//----- nvinfo : EIATTR_CRS_STACK_SIZE
	.align		4
.L_51:
        /*0728*/ 	.byte	0x04, 0x1e
        /*072a*/ 	.short	(.L_53 - .L_52)
.L_52:
        /*072c*/ 	.word	0x00000000


	//----- nvinfo : EIATTR_CBANK_PARAM_SIZE
	.align		4
.L_53:
        /*0730*/ 	.byte	0x03, 0x19
        /*0732*/ 	.short	0x0800


	//----- nvinfo : EIATTR_PARAM_CBANK
	.align		4
        /*0734*/ 	.byte	0x04, 0x0a
        /*0736*/ 	.short	(.L_55 - .L_54)
	.align		4
.L_54:
        /*0738*/ 	.word	index@(.nv.constant0._ZN7cutlass13device_kernelINS_4gemm6kernel13GemmUniversalIN4cute5tupleIJiiiiEEENS1_10collective13CollectiveMmaINS1_35MainloopSm100TmaUmmaWarpSpecializedILi3ELi2ELi4ENS5_IJNS4_1CILi1EEESB_SB_EEEEENS5_IJNSA_ILi128EEENSA_ILi64EEENSA_ILi32EEEEEENS_12float_e4m3_tENS5_IJlSB_lEEESI_SJ_NS4_8TiledMMAINS4_8MMA_AtomIJNS4_10MMA_TraitsINS4_19SM100_MMA_F8F6F4_SSEJSI_SI_fSE_SF_NS4_17integral_constantINS4_4UMMA5MajorELSQ_0EEESR_NSO_INSP_7ScaleInELSS_0EEEST_EEEEEENS4_6LayoutISC_NS5_IJNSA_ILi0EEESX_SX_EEEEENS5_IJNS4_10UnderscoreES10_S10_EEEEENS4_13SM90_TMA_LOADENS4_14ComposedLayoutINS4_7SwizzleILi1ELi4ELi3EEENS4_18smem_ptr_flag_bitsILi8EEENSW_INS5_IJNSA_ILi8EEESG_EEENS5_IJSG_SB_EEEEEEEvNS4_8identityES13_S1D_vS1E_EENS_8epilogue10collective18CollectiveEpilogueINS1G_23Sm100TmaWarpSpecializedILi1ELi1ELi64ELb0ELb0EEEJSH_NS5_IJNSW_ISE_SB_EENSW_ISF_SB_EEEEESI_SJ_SI_SJ_NS1G_6fusion15FusionCallbacksIS1K_NS1O_17LinearCombinationISI_fSI_fLNS_15FloatRoundStyleE2EEESH_S1N_JEEENS4_5SM1004TMEM4LOAD26SM100_TMEM_LOAD_32dp32b64xES13_NS14_INS15_ILi2ELi4ELi3EEES18_NSW_INS5_IJS19_SF_EEENS5_IJSF_SB_EEEEEEENS4_39AutoVectorizingCopyWithAssumedAlignmentILi128EEENS4_14SM90_TMA_STOREES22_S24_S24_EEEvvEEEEvNT_6ParamsE)
        /*073c*/ 	.short	0x0380
        /*073e*/ 	.short	0x0800


	//----- nvinfo : EIATTR_SW_WAR
	.align		4
.L_55:
        /*0740*/ 	.byte	0x04, 0x36
        /*0742*/ 	.short	(.L_57 - .L_56)
.L_56:
        /*0744*/ 	.word	0x00000008
.L_57:


//--------------------- .nv.callgraph             --------------------------
	.section	.nv.callgraph,"",@"SHT_CUDA_CALLGRAPH"
	.align	4
	.sectionentsize	8
	.align		4
        /*0000*/ 	.word	0x00000000
	.align		4
        /*0004*/ 	.word	0xffffffff
	.align		4
        /*0008*/ 	.word	index@(_ZN7cutlass13device_kernelINS_4gemm6kernel13GemmUniversalIN4cute5tupleIJiiiiEEENS1_10collective13CollectiveMmaINS1_35MainloopSm100TmaUmmaWarpSpecializedILi3ELi2ELi4ENS5_IJNS4_1CILi1EEESB_SB_EEEEENS5_IJNSA_ILi128EEENSA_ILi64EEENSA_ILi32EEEEEENS_12float_e4m3_tENS5_IJlSB_lEEESI_SJ_NS4_8TiledMMAINS4_8MMA_AtomIJNS4_10MMA_TraitsINS4_19SM100_MMA_F8F6F4_SSEJSI_SI_fSE_SF_NS4_17integral_constantINS4_4UMMA5MajorELSQ_0EEESR_NSO_INSP_7ScaleInELSS_0EEEST_EEEEEENS4_6LayoutISC_NS5_IJNSA_ILi0EEESX_SX_EEEEENS5_IJNS4_10UnderscoreES10_S10_EEEEENS4_13SM90_TMA_LOADENS4_14ComposedLayoutINS4_7SwizzleILi1ELi4ELi3EEENS4_18smem_ptr_flag_bitsILi8EEENSW_INS5_IJNSA_ILi8EEESG_EEENS5_IJSG_SB_EEEEEEEvNS4_8identityES13_S1D_vS1E_EENS_8epilogue10collective18CollectiveEpilogueINS1G_23Sm100TmaWarpSpecializedILi1ELi1ELi64ELb0ELb0EEEJSH_NS5_IJNSW_ISE_SB_EENSW_ISF_SB_EEEEESI_SJ_SI_SJ_NS1G_6fusion15FusionCallbacksIS1K_NS1O_17LinearCombinationISI_fSI_fLNS_15FloatRoundStyleE2EEESH_S1N_JEEENS4_5SM1004TMEM4LOAD26SM100_TMEM_LOAD_32dp32b64xES13_NS14_INS15_ILi2ELi4ELi3EEES18_NSW_INS5_IJS19_SF_EEENS5_IJSF_SB_EEEEEEENS4_39AutoVectorizingCopyWithAssumedAlignmentILi128EEENS4_14SM90_TMA_STOREES22_S24_S24_EEEvvEEEEvNT_6ParamsE)
	.align		4
        /*000c*/ 	.word	index@(__assertfail)
	.align		4
        /*0010*/ 	.word	0x00000000
	.align		4
        /*0014*/ 	.word	0xfffffffe
	.align		4
        /*0018*/ 	.word	0x00000000
	.align		4
        /*001c*/ 	.word	0xfffffffd
	.align		4
        /*0020*/ 	.word	0x00000000
	.align		4
        /*0024*/ 	.word	0xfffffffc


//--------------------- .nv.constant4             --------------------------
	.section	.nv.constant4,"a",@progbits
	.align	8
	.align		8
.nv.constant4:
        /*0000*/ 	.dword	__assertfail
	.align		8
        /*0008*/ 	.dword	__unnamed_1
	.align		8
        /*0010*/ 	.dword	__unnamed_2
	.align		8
        /*0018*/ 	.dword	_ZN40_INTERNAL_f05d6cb5_4_k_cu_42d94aed_307054cuda3std3__45__cpo5beginE
	.align		8
        /*0020*/ 	.dword	_ZN40_INTERNAL_f05d6cb5_4_k_cu_42d94aed_307054cuda3std3__45__cpo3endE
	.align		8
        /*0028*/ 	.dword	_ZN40_INTERNAL_f05d6cb5_4_k_cu_42d94aed_307054cuda3std3__45__cpo6cbeginE
	.align		8
        /*0030*/ 	.dword	_ZN40_INTERNAL_f05d6cb5_4_k_cu_42d94aed_307054cuda3std3__45__cpo4cendE
	.align		8
        /*0038*/ 	.dword	_ZN40_INTERNAL_f05d6cb5_4_k_cu_42d94aed_307054cuda3std3__442_GLOBAL__N__f05d6cb5_4_k_cu_42d94aed_307056ignoreE
	.align		8
        /*0040*/ 	.dword	_ZN40_INTERNAL_f05d6cb5_4_k_cu_42d94aed_307054cuda3std3__419piecewise_constructE
	.align		8
        /*0048*/ 	.dword	_ZN40_INTERNAL_f05d6cb5_4_k_cu_42d94aed_307054cuda3std3__48in_placeE
	.align		8
        /*0050*/ 	.dword	_ZN40_INTERNAL_f05d6cb5_4_k_cu_42d94aed_307054cuda3std6ranges3__45__cpo4swapE
	.align		8
        /*0058*/ 	.dword	_ZN40_INTERNAL_f05d6cb5_4_k_cu_42d94aed_307054cuda3std6ranges3__45__cpo9iter_moveE
	.align		8
        /*0060*/ 	.dword	_ZN40_INTERNAL_f05d6cb5_4_k_cu_42d94aed_307054cute7productE
	.align		8
        /*0068*/ 	.dword	_ZN40_INTERNAL_f05d6cb5_4_k_cu_42d94aed_307054cute1_E
	.align		8
        /*0070*/ 	.dword	$str$25
	.align		8
        /*0078*/ 	.dword	$str$26
	.align		8
        /*0080*/ 	.dword	$str$27
	.align		8
        /*0088*/ 	.dword	$str$28


//--------------------- .text._ZN7cutlass13device_kernelINS_4gemm6kernel13GemmUniversalIN4cute5tupleIJiiiiEEENS1_10collective13CollectiveMmaINS1_35MainloopSm100TmaUmmaWarpSpecializedILi3ELi2ELi4ENS5_IJNS4_1CILi1EEESB_SB_EEEEENS5_IJNSA_ILi128EEENSA_ILi64EEENSA_ILi32EEEEEENS_12float_e4m3_tENS5_IJlSB_lEEESI_SJ_NS4_8TiledMMAINS4_8MMA_AtomIJNS4_10MMA_TraitsINS4_19SM100_MMA_F8F6F4_SSEJSI_SI_fSE_SF_NS4_17integral_constantINS4_4UMMA5MajorELSQ_0EEESR_NSO_INSP_7ScaleInELSS_0EEEST_EEEEEENS4_6LayoutISC_NS5_IJNSA_ILi0EEESX_SX_EEEEENS5_IJNS4_10UnderscoreES10_S10_EEEEENS4_13SM90_TMA_LOADENS4_14ComposedLayoutINS4_7SwizzleILi1ELi4ELi3EEENS4_18smem_ptr_flag_bitsILi8EEENSW_INS5_IJNSA_ILi8EEESG_EEENS5_IJSG_SB_EEEEEEEvNS4_8identityES13_S1D_vS1E_EENS_8epilogue10collective18CollectiveEpilogueINS1G_23Sm100TmaWarpSpecializedILi1ELi1ELi64ELb0ELb0EEEJSH_NS5_IJNSW_ISE_SB_EENSW_ISF_SB_EEEEESI_SJ_SI_SJ_NS1G_6fusion15FusionCallbacksIS1K_NS1O_17LinearCombinationISI_fSI_fLNS_15FloatRoundStyleE2EEESH_S1N_JEEENS4_5SM1004TMEM4LOAD26SM100_TMEM_LOAD_32dp32b64xES13_NS14_INS15_ILi2ELi4ELi3EEES18_NSW_INS5_IJS19_SF_EEENS5_IJSF_SB_EEEEEEENS4_39AutoVectorizingCopyWithAssumedAlignmentILi128EEENS4_14SM90_TMA_STOREES22_S24_S24_EEEvvEEEEvNT_6ParamsE --------------------------
	.section	.text._ZN7cutlass13device_kernelINS_4gemm6kernel13GemmUniversalIN4cute5tupleIJiiiiEEENS1_10collective13CollectiveMmaINS1_35MainloopSm100TmaUmmaWarpSpecializedILi3ELi2ELi4ENS5_IJNS4_1CILi1EEESB_SB_EEEEENS5_IJNSA_ILi128EEENSA_ILi64EEENSA_ILi32EEEEEENS_12float_e4m3_tENS5_IJlSB_lEEESI_SJ_NS4_8TiledMMAINS4_8MMA_AtomIJNS4_10MMA_TraitsINS4_19SM100_MMA_F8F6F4_SSEJSI_SI_fSE_SF_NS4_17integral_constantINS4_4UMMA5MajorELSQ_0EEESR_NSO_INSP_7ScaleInELSS_0EEEST_EEEEEENS4_6LayoutISC_NS5_IJNSA_ILi0EEESX_SX_EEEEENS5_IJNS4_10UnderscoreES10_S10_EEEEENS4_13SM90_TMA_LOADENS4_14ComposedLayoutINS4_7SwizzleILi1ELi4ELi3EEENS4_18smem_ptr_flag_bitsILi8EEENSW_INS5_IJNSA_ILi8EEESG_EEENS5_IJSG_SB_EEEEEEEvNS4_8identityES13_S1D_vS1E_EENS_8epilogue10collective18CollectiveEpilogueINS1G_23Sm100TmaWarpSpecializedILi1ELi1ELi64ELb0ELb0EEEJSH_NS5_IJNSW_ISE_SB_EENSW_ISF_SB_EEEEESI_SJ_SI_SJ_NS1G_6fusion15FusionCallbacksIS1K_NS1O_17LinearCombinationISI_fSI_fLNS_15FloatRoundStyleE2EEESH_S1N_JEEENS4_5SM1004TMEM4LOAD26SM100_TMEM_LOAD_32dp32b64xES13_NS14_INS15_ILi2ELi4ELi3EEES18_NSW_INS5_IJS19_SF_EEENS5_IJSF_SB_EEEEEEENS4_39AutoVectorizingCopyWithAssumedAlignmentILi128EEENS4_14SM90_TMA_STOREES22_S24_S24_EEEvvEEEEvNT_6ParamsE,"ax",@progbits
	.align	128
.text._ZN7cutlass13device_kernelINS_4gemm6kernel13GemmUniversalIN4cute5tupleIJiiiiEEENS1_10collective13CollectiveMmaINS1_35MainloopSm100TmaUmmaWarpSpecializedILi3ELi2ELi4ENS5_IJNS4_1CILi1EEESB_SB_EEEEENS5_IJNSA_ILi128EEENSA_ILi64EEENSA_ILi32EEEEEENS_12float_e4m3_tENS5_IJlSB_lEEESI_SJ_NS4_8TiledMMAINS4_8MMA_AtomIJNS4_10MMA_TraitsINS4_19SM100_MMA_F8F6F4_SSEJSI_SI_fSE_SF_NS4_17integral_constantINS4_4UMMA5MajorELSQ_0EEESR_NSO_INSP_7ScaleInELSS_0EEEST_EEEEEENS4_6LayoutISC_NS5_IJNSA_ILi0EEESX_SX_EEEEENS5_IJNS4_10UnderscoreES10_S10_EEEEENS4_13SM90_TMA_LOADENS4_14ComposedLayoutINS4_7SwizzleILi1ELi4ELi3EEENS4_18smem_ptr_flag_bitsILi8EEENSW_INS5_IJNSA_ILi8EEESG_EEENS5_IJSG_SB_EEEEEEEvNS4_8identityES13_S1D_vS1E_EENS_8epilogue10collective18CollectiveEpilogueINS1G_23Sm100TmaWarpSpecializedILi1ELi1ELi64ELb0ELb0EEEJSH_NS5_IJNSW_ISE_SB_EENSW_ISF_SB_EEEEESI_SJ_SI_SJ_NS1G_6fusion15FusionCallbacksIS1K_NS1O_17LinearCombinationISI_fSI_fLNS_15FloatRoundStyleE2EEESH_S1N_JEEENS4_5SM1004TMEM4LOAD26SM100_TMEM_LOAD_32dp32b64xES13_NS14_INS15_ILi2ELi4ELi3EEES18_NSW_INS5_IJS19_SF_EEENS5_IJSF_SB_EEEEEEENS4_39AutoVectorizingCopyWithAssumedAlignmentILi128EEENS4_14SM90_TMA_STOREES22_S24_S24_EEEvvEEEEvNT_6ParamsE:
        .type           _ZN7cutlass13device_kernelINS_4gemm6kernel13GemmUniversalIN4cute5tupleIJiiiiEEENS1_10collective13CollectiveMmaINS1_35MainloopSm100TmaUmmaWarpSpecializedILi3ELi2ELi4ENS5_IJNS4_1CILi1EEESB_SB_EEEEENS5_IJNSA_ILi128EEENSA_ILi64EEENSA_ILi32EEEEEENS_12float_e4m3_tENS5_IJlSB_lEEESI_SJ_NS4_8TiledMMAINS4_8MMA_AtomIJNS4_10MMA_TraitsINS4_19SM100_MMA_F8F6F4_SSEJSI_SI_fSE_SF_NS4_17integral_constantINS4_4UMMA5MajorELSQ_0EEESR_NSO_INSP_7ScaleInELSS_0EEEST_EEEEEENS4_6LayoutISC_NS5_IJNSA_ILi0EEESX_SX_EEEEENS5_IJNS4_10UnderscoreES10_S10_EEEEENS4_13SM90_TMA_LOADENS4_14ComposedLayoutINS4_7SwizzleILi1ELi4ELi3EEENS4_18smem_ptr_flag_bitsILi8EEENSW_INS5_IJNSA_ILi8EEESG_EEENS5_IJSG_SB_EEEEEEEvNS4_8identityES13_S1D_vS1E_EENS_8epilogue10collective18CollectiveEpilogueINS1G_23Sm100TmaWarpSpecializedILi1ELi1ELi64ELb0ELb0EEEJSH_NS5_IJNSW_ISE_SB_EENSW_ISF_SB_EEEEESI_SJ_SI_SJ_NS1G_6fusion15FusionCallbacksIS1K_NS1O_17LinearCombinationISI_fSI_fLNS_15FloatRoundStyleE2EEESH_S1N_JEEENS4_5SM1004TMEM4LOAD26SM100_TMEM_LOAD_32dp32b64xES13_NS14_INS15_ILi2ELi4ELi3EEES18_NSW_INS5_IJS19_SF_EEENS5_IJSF_SB_EEEEEEENS4_39AutoVectorizingCopyWithAssumedAlignmentILi128EEENS4_14SM90_TMA_STOREES22_S24_S24_EEEvvEEEEvNT_6ParamsE,@function
        .size           _ZN7cutlass13device_kernelINS_4gemm6kernel13GemmUniversalIN4cute5tupleIJiiiiEEENS1_10collective13CollectiveMmaINS1_35MainloopSm100TmaUmmaWarpSpecializedILi3ELi2ELi4ENS5_IJNS4_1CILi1EEESB_SB_EEEEENS5_IJNSA_ILi128EEENSA_ILi64EEENSA_ILi32EEEEEENS_12float_e4m3_tENS5_IJlSB_lEEESI_SJ_NS4_8TiledMMAINS4_8MMA_AtomIJNS4_10MMA_TraitsINS4_19SM100_MMA_F8F6F4_SSEJSI_SI_fSE_SF_NS4_17integral_constantINS4_4UMMA5MajorELSQ_0EEESR_NSO_INSP_7ScaleInELSS_0EEEST_EEEEEENS4_6LayoutISC_NS5_IJNSA_ILi0EEESX_SX_EEEEENS5_IJNS4_10UnderscoreES10_S10_EEEEENS4_13SM90_TMA_LOADENS4_14ComposedLayoutINS4_7SwizzleILi1ELi4ELi3EEENS4_18smem_ptr_flag_bitsILi8EEENSW_INS5_IJNSA_ILi8EEESG_EEENS5_IJSG_SB_EEEEEEEvNS4_8identityES13_S1D_vS1E_EENS_8epilogue10collective18CollectiveEpilogueINS1G_23Sm100TmaWarpSpecializedILi1ELi1ELi64ELb0ELb0EEEJSH_NS5_IJNSW_ISE_SB_EENSW_ISF_SB_EEEEESI_SJ_SI_SJ_NS1G_6fusion15FusionCallbacksIS1K_NS1O_17LinearCombinationISI_fSI_fLNS_15FloatRoundStyleE2EEESH_S1N_JEEENS4_5SM1004TMEM4LOAD26SM100_TMEM_LOAD_32dp32b64xES13_NS14_INS15_ILi2ELi4ELi3EEES18_NSW_INS5_IJS19_SF_EEENS5_IJSF_SB_EEEEEEENS4_39AutoVectorizingCopyWithAssumedAlignmentILi128EEENS4_14SM90_TMA_STOREES22_S24_S24_EEEvvEEEEvNT_6ParamsE,(.L_x_125 - _ZN7cutlass13device_kernelINS_4gemm6kernel13GemmUniversalIN4cute5tupleIJiiiiEEENS1_10collective13CollectiveMmaINS1_35MainloopSm100TmaUmmaWarpSpecializedILi3ELi2ELi4ENS5_IJNS4_1CILi1EEESB_SB_EEEEENS5_IJNSA_ILi128EEENSA_ILi64EEENSA_ILi32EEEEEENS_12float_e4m3_tENS5_IJlSB_lEEESI_SJ_NS4_8TiledMMAINS4_8MMA_AtomIJNS4_10MMA_TraitsINS4_19SM100_MMA_F8F6F4_SSEJSI_SI_fSE_SF_NS4_17integral_constantINS4_4UMMA5MajorELSQ_0EEESR_NSO_INSP_7ScaleInELSS_0EEEST_EEEEEENS4_6LayoutISC_NS5_IJNSA_ILi0EEESX_SX_EEEEENS5_IJNS4_10UnderscoreES10_S10_EEEEENS4_13SM90_TMA_LOADENS4_14ComposedLayoutINS4_7SwizzleILi1ELi4ELi3EEENS4_18smem_ptr_flag_bitsILi8EEENSW_INS5_IJNSA_ILi8EEESG_EEENS5_IJSG_SB_EEEEEEEvNS4_8identityES13_S1D_vS1E_EENS_8epilogue10collective18CollectiveEpilogueINS1G_23Sm100TmaWarpSpecializedILi1ELi1ELi64ELb0ELb0EEEJSH_NS5_IJNSW_ISE_SB_EENSW_ISF_SB_EEEEESI_SJ_SI_SJ_NS1G_6fusion15FusionCallbacksIS1K_NS1O_17LinearCombinationISI_fSI_fLNS_15FloatRoundStyleE2EEESH_S1N_JEEENS4_5SM1004TMEM4LOAD26SM100_TMEM_LOAD_32dp32b64xES13_NS14_INS15_ILi2ELi4ELi3EEES18_NSW_INS5_IJS19_SF_EEENS5_IJSF_SB_EEEEEEENS4_39AutoVectorizingCopyWithAssumedAlignmentILi128EEENS4_14SM90_TMA_STOREES22_S24_S24_EEEvvEEEEvNT_6ParamsE)
        .other          _ZN7cutlass13device_kernelINS_4gemm6kernel13GemmUniversalIN4cute5tupleIJiiiiEEENS1_10collective13CollectiveMmaINS1_35MainloopSm100TmaUmmaWarpSpecializedILi3ELi2ELi4ENS5_IJNS4_1CILi1EEESB_SB_EEEEENS5_IJNSA_ILi128EEENSA_ILi64EEENSA_ILi32EEEEEENS_12float_e4m3_tENS5_IJlSB_lEEESI_SJ_NS4_8TiledMMAINS4_8MMA_AtomIJNS4_10MMA_TraitsINS4_19SM100_MMA_F8F6F4_SSEJSI_SI_fSE_SF_NS4_17integral_constantINS4_4UMMA5MajorELSQ_0EEESR_NSO_INSP_7ScaleInELSS_0EEEST_EEEEEENS4_6LayoutISC_NS5_IJNSA_ILi0EEESX_SX_EEEEENS5_IJNS4_10UnderscoreES10_S10_EEEEENS4_13SM90_TMA_LOADENS4_14ComposedLayoutINS4_7SwizzleILi1ELi4ELi3EEENS4_18smem_ptr_flag_bitsILi8EEENSW_INS5_IJNSA_ILi8EEESG_EEENS5_IJSG_SB_EEEEEEEvNS4_8identityES13_S1D_vS1E_EENS_8epilogue10collective18CollectiveEpilogueINS1G_23Sm100TmaWarpSpecializedILi1ELi1ELi64ELb0ELb0EEEJSH_NS5_IJNSW_ISE_SB_EENSW_ISF_SB_EEEEESI_SJ_SI_SJ_NS1G_6fusion15FusionCallbacksIS1K_NS1O_17LinearCombinationISI_fSI_fLNS_15FloatRoundStyleE2EEESH_S1N_JEEENS4_5SM1004TMEM4LOAD26SM100_TMEM_LOAD_32dp32b64xES13_NS14_INS15_ILi2ELi4ELi3EEES18_NSW_INS5_IJS19_SF_EEENS5_IJSF_SB_EEEEEEENS4_39AutoVectorizingCopyWithAssumedAlignmentILi128EEENS4_14SM90_TMA_STOREES22_S24_S24_EEEvvEEEEvNT_6ParamsE,@"STO_CUDA_ENTRY STV_DEFAULT"
_ZN7cutlass13device_kernelINS_4gemm6kernel13GemmUniversalIN4cute5tupleIJiiiiEEENS1_10collective13CollectiveMmaINS1_35MainloopSm100TmaUmmaWarpSpecializedILi3ELi2ELi4ENS5_IJNS4_1CILi1EEESB_SB_EEEEENS5_IJNSA_ILi128EEENSA_ILi64EEENSA_ILi32EEEEEENS_12float_e4m3_tENS5_IJlSB_lEEESI_SJ_NS4_8TiledMMAINS4_8MMA_AtomIJNS4_10MMA_TraitsINS4_19SM100_MMA_F8F6F4_SSEJSI_SI_fSE_SF_NS4_17integral_constantINS4_4UMMA5MajorELSQ_0EEESR_NSO_INSP_7ScaleInELSS_0EEEST_EEEEEENS4_6LayoutISC_NS5_IJNSA_ILi0EEESX_SX_EEEEENS5_IJNS4_10UnderscoreES10_S10_EEEEENS4_13SM90_TMA_LOADENS4_14ComposedLayoutINS4_7SwizzleILi1ELi4ELi3EEENS4_18smem_ptr_flag_bitsILi8EEENSW_INS5_IJNSA_ILi8EEESG_EEENS5_IJSG_SB_EEEEEEEvNS4_8identityES13_S1D_vS1E_EENS_8epilogue10collective18CollectiveEpilogueINS1G_23Sm100TmaWarpSpecializedILi1ELi1ELi64ELb0ELb0EEEJSH_NS5_IJNSW_ISE_SB_EENSW_ISF_SB_EEEEESI_SJ_SI_SJ_NS1G_6fusion15FusionCallbacksIS1K_NS1O_17LinearCombinationISI_fSI_fLNS_15FloatRoundStyleE2EEESH_S1N_JEEENS4_5SM1004TMEM4LOAD26SM100_TMEM_LOAD_32dp32b64xES13_NS14_INS15_ILi2ELi4ELi3EEES18_NSW_INS5_IJS19_SF_EEENS5_IJSF_SB_EEEEEEENS4_39AutoVectorizingCopyWithAssumedAlignmentILi128EEENS4_14SM90_TMA_STOREES22_S24_S24_EEEvvEEEEvNT_6ParamsE:
[----:B------:R-:W1:Y:S01]  /*0000*/  LDC R1, c[0x0][0x37c] ;  /* 0x0000df00ff017b82 */ /* 0x000e620000000800 */
[----:B------:R-:W2:Y:S01]  /*0010*/  S2R R166, SR_TID.X ;  /* 0x0000000000a67919 */ /* 0x000ea20000002100 */
[----:B------:R-:W3:Y:S01]  /*0020*/  LDCU.64 UR4, c[0x0][0x890] ;  /* 0x00011200ff0477ac */ /* 0x000ee20008000a00 */
[----:B------:R-:W-:Y:S02]  /*0030*/  PRMT R164, RZ, 0x7610, R164 ;  /* 0x00007610ffa47816 */ /* 0x000fe400000000a4 */
[----:B------:R-:W-:Y:S01]  /*0040*/  ELECT P5, URZ, PT ;  /* 0x0000000000ff782f */ /* 0x000fe200038a0000 */
[----:B------:R-:W4:Y:S01]  /*0050*/  LDCU.64 UR40, c[0x0][0x358] ;  /* 0x00006b00ff2877ac */ /* 0x000f220008000a00 */
[----:B---3--:R-:W-:-:S04]  /*0060*/  UISETP.NE.U32.AND UP0, UPT, UR4, URZ, UPT ;  /* 0x000000ff0400728c */ /* 0x008fc8000bf05070 */
[----:B------:R-:W-:Y:S01]  /*0070*/  UISETP.NE.AND.EX UP0, UPT, UR5, URZ, UPT, UP0 ;  /* 0x000000ff0500728c */ /* 0x000fe2000bf05300 */
[----:B--2---:R-:W-:-:S05]  /*0080*/  SHF.R.U32.HI R169, RZ, 0x5, R166 ;  /* 0x00000005ffa97819 */ /* 0x004fca00000116a6 */
[----:B------:R-:W2:Y:S02]  /*0090*/  SHFL.IDX PT, R0, R169, RZ, 0x1f ;  /* 0x00001fffa9007589 */ /* 0x000ea400000e0000 */
[----:B--2---:R-:W-:Y:S01]  /*00a0*/  R2UR UR8, R0 ;  /* 0x00000000000872ca */ /* 0x004fe200000e0000 */
[----:B-1--4-:R-:W-:-:S14]  /*00b0*/  BRA.U UP0, `(.L_x_0) ;  /* 0x00000001002c7547 */ /* 0x012fdc000b800000 */
[----:B------:R-:W1:Y:S02]  /*00c0*/  LDCU.64 UR6, c[0x0][0x888] ;  /* 0x00011100ff0677ac */ /* 0x000e640008000a00 */
[----:B-1----:R-:W-:-:S04]  /*00d0*/  UISETP.NE.U32.AND UP0, UPT, UR6, URZ, UPT ;  /* 0x000000ff0600728c */ /* 0x002fc8000bf05070 */
[----:B------:R-:W-:-:S09]  /*00e0*/  UISETP.NE.AND.EX UP0, UPT, UR7, URZ, UPT, UP0 ;  /* 0x000000ff0700728c */ /* 0x000fd2000bf05300 */
[----:B------:R-:W-:Y:S05]  /*00f0*/  BRA.U !UP0, `(.L_x_1) ;  /* 0x0000000108107547 */ /* 0x000fea000b800000 */
[----:B------:R-:W1:Y:S02]  /*0100*/  LDC.64 R2, c[0x0][0x888] ;  /* 0x00022200ff027b82 */ /* 0x000e640000000a00 */
[----:B-1----:R1:W5:Y:S01]  /*0110*/  LDG.E R81, desc[UR40][R2.64] ;  /* 0x0000002802517981 */ /* 0x002362000c1e1900 */
[----:B------:R-:W-:Y:S01]  /*0120*/  HFMA2 R164, -RZ, RZ, 0, 5.9604644775390625e-08 ;  /* 0x00000001ffa47431 */ /* 0x000fe200000001ff */
[----:B------:R-:W-:Y:S05]  /*0130*/  BRA `(.L_x_0) ;  /* 0x00000000000c7947 */ /* 0x000fea0003800000 */
.L_x_1:
[----:B------:R-:W1:Y:S01]  /*0140*/  LDCU UR6, c[0x0][0x880] ;  /* 0x00011000ff0677ac */ /* 0x000e620008000800 */
[----:B------:R-:W-:Y:S01]  /*0150*/  HFMA2 R164, -RZ, RZ, 0, 5.9604644775390625e-08 ;  /* 0x00000001ffa47431 */ /* 0x000fe200000001ff */
[----:B-1----:R-:W-:-:S07]  /*0160*/  MOV R81, UR6 ;  /* 0x0000000600517c02 */ /* 0x002fce0008000f00 */
.L_x_0:
[----:B------:R-:W2:Y:S02]  /*0170*/  LDCU.64 UR6, c[0x0][0x8b0] ;  /* 0x00011600ff0677ac */ /* 0x000ea40008000a00 */
[----:B--2---:R-:W-:-:S04]  /*0180*/  UISETP.NE.U32.AND UP0, UPT, UR6, URZ, UPT ;  /* 0x000000ff0600728c */ /* 0x004fc8000bf05070 */
[----:B------:R-:W-:-:S09]  /*0190*/  UISETP.NE.AND.EX UP0, UPT, UR7, URZ, UPT, UP0 ;  /* 0x000000ff0700728c */ /* 0x000fd2000bf05300 */
[----:B------:R-:W-:Y:S05]  /*01a0*/  BRA.U UP0, `(.L_x_2) ;  /* 0x0000000100247547 */ /* 0x000fea000b800000 */
[----:B------:R-:W2:Y:S02]  /*01b0*/  LDCU.64 UR6, c[0x0][0x8a8] ;  /* 0x00011500ff0677ac */ /* 0x000ea40008000a00 */
[----:B--2---:R-:W-:-:S04]  /*01c0*/  UISETP.NE.U32.AND UP0, UPT, UR6, URZ, UPT ;  /* 0x000000ff0600728c */ /* 0x004fc8000bf05070 */
[----:B------:R-:W-:-:S09]  /*01d0*/  UISETP.NE.AND.EX UP0, UPT, UR7, URZ, UPT, UP0 ;  /* 0x000000ff0700728c */ /* 0x000fd2000bf05300 */
[----:B------:R-:W-:Y:S05]  /*01e0*/  BRA.U !UP0, `(.L_x_3) ;  /* 0x00000001080c7547 */ /* 0x000fea000b800000 */
[----:B------:R-:W2:Y:S02]  /*01f0*/  LDC.64 R78, c[0x0][0x8a8] ;  /* 0x00022a00ff4e7b82 */ /* 0x000ea40000000a00 */
[----:B--2---:R2:W5:Y:S01]  /*0200*/  LDG.E R78, desc[UR40][R78.64] ;  /* 0x000000284e4e7981 */ /* 0x004562000c1e1900 */
[----:B------:R-:W-:Y:S05]  /*0210*/  BRA `(.L_x_2) ;  /* 0x0000000000087947 */ /* 0x000fea0003800000 */
.L_x_3:
[----:B------:R-:W2:Y:S02]  /*0220*/  LDCU UR6, c[0x0][0x8a0] ;  /* 0x00011400ff0677ac */ /* 0x000ea40008000800 */
[----:B--2---:R-:W-:Y:S02]  /*0230*/  MOV R78, UR6 ;  /* 0x00000006004e7c02 */ /* 0x004fe40008000f00 */
.L_x_2:
[----:B------:R-:W-:Y:S01]  /*0240*/  IMAD.U32 R0, RZ, RZ, UR8 ;  /* 0x00000008ff007e24 */ /* 0x000fe2000f8e00ff */
[----:B------:R-:W-:Y:S04]  /*0250*/  BSSY.RECONVERGENT B0, `(.L_x_4) ;  /* 0x000000c000007945 */ /* 0x000fe80003800200 */
[C---:B------:R-:W-:Y:S02]  /*0260*/  ISETP.NE.OR P1, PT, R0.reuse, 0x1, !P5 ;  /* 0x000000010000780c */ /* 0x040fe40006f25670 */
[----:B------:R-:W-:-:S11]  /*0270*/  ISETP.NE.OR P0, PT, R0, 0x3, !P5 ;  /* 0x000000030000780c */ /* 0x000fd60006f05670 */
[----:B------:R-:W-:Y:S05]  /*0280*/  @P1 BRA `(.L_x_5) ;  /* 0x0000000000201947 */ /* 0x000fea0003800000 */
[----:B------:R-:W3:Y:S02]  /*0290*/  LDCU.64 UR6, c[0x0][0x348] ;  /* 0x00006900ff0677ac */ /* 0x000ee40008000a00 */
[----:B---3--:R-:W-:Y:S02]  /*02a0*/  UIADD3 UR10, UP1, UPT, UR6, 0x80, URZ ;  /* 0x00000080060a7890 */ /* 0x008fe4000ff3e0ff */
[----:B------:R-:W-:Y:S02]  /*02b0*/  UIADD3 UR6, UP0, UPT, UR6, 0x180, URZ ;  /* 0x0000018006067890 */ /* 0x000fe4000ff1e0ff */
[----:B------:R-:W-:Y:S02]  /*02c0*/  UIADD3.X UR11, UPT, UPT, URZ, UR7, URZ, UP1, !UPT ;  /* 0x00000007ff0b7290 */ /* 0x000fe40008ffe4ff */
[----:B------:R-:W-:-:S07]  /*02d0*/  UIADD3.X UR7, UPT, UPT, URZ, UR7, URZ, UP0, !UPT ;  /* 0x00000007ff077290 */ /* 0x000fce00087fe4ff */
[----:B------:R3:W-:Y:S02]  /*02e0*/  UTMACCTL.PF [UR10] ;  /* 0x000000000a0079b9 */ /* 0x0007e40008040000 */
[----:B------:R3:W-:Y:S02]  /*02f0*/  UTMACCTL.PF [UR6] ;  /* 0x00000000060079b9 */ /* 0x0007e40008040000 */
[----:B---3--:R-:W-:Y:S01]  /*0300*/  NOP ;  /* 0x0000000000007918 */ /* 0x008fe20000000000 */
.L_x_5:
[----:B------:R-:W-:Y:S05]  /*0310*/  BSYNC.RECONVERGENT B0 ;  /* 0x0000000000007941 */ /* 0x000fea0003800200 */
.L_x_4:
[----:B------:R-:W-:Y:S04]  /*0320*/  BSSY.RECONVERGENT B0, `(.L_x_6) ;  /* 0x000000a000007945 */ /* 0x000fe80003800200 */
        /* <DEDUP_REMOVED lines=9> */
.L_x_7:
[----:B------:R-:W-:Y:S05]  /*03c0*/  BSYNC.RECONVERGENT B0 ;  /* 0x0000000000007941 */ /* 0x000fea0003800200 */
.L_x_6:
[----:B------:R-:W3:Y:S01]  /*03d0*/  LDCU.64 UR6, c[0x0][0x888] ;  /* 0x00011100ff0677ac */ /* 0x000ee20008000a00 */
[----:B------:R-:W-:Y:S02]  /*03e0*/  UISETP.EQ.U32.AND UP1, UPT, UR4, URZ, UPT ;  /* 0x000000ff0400728c */ /* 0x000fe4000bf22070 */
[----:B------:R-:W-:Y:S02]  /*03f0*/  UPLOP3.LUT UP2, UPT, UPT, UPT, UPT, 0x80, 0x8 ;  /* 0x000000000008789c */ /* 0x000fe40003f4f070 */
[----:B---3--:R-:W-:-:S04]  /*0400*/  UISETP.NE.U32.AND UP0, UPT, UR6, URZ, UPT ;  /* 0x000000ff0600728c */ /* 0x008fc8000bf05070 */
[----:B------:R-:W-:-:S04]  /*0410*/  UISETP.NE.AND.EX UP0, UPT, UR7, URZ, UPT, UP0 ;  /* 0x000000ff0700728c */ /* 0x000fc8000bf05300 */
[----:B------:R-:W-:-:S04]  /*0420*/  UISETP.EQ.OR.EX UP3, UPT, UR5, URZ, !UP0, UP1 ;  /* 0x000000ff0500728c */ /* 0x000fc8000c762710 */
[----:B------:R-:W-:-:S05]  /*0430*/  UP2UR UR44, UPR, URZ, 0x8 ;  /* 0x00000008ff2c7883 */ /* 0x000fca0008000000 */
[----:B------:R-:W-:Y:S07]  /*0440*/  BRA.U !UP3, `(.L_x_8) ;  /* 0x000000010b207547 */ /* 0x000fee000b800000 */
[----:B------:R-:W-:Y:S01]  /*0450*/  UISETP.NE.U32.AND UP2, UPT, UR4, URZ, UPT ;  /* 0x000000ff0400728c */ /* 0x000fe2000bf45070 */
[----:B-----5:R-:W-:Y:S01]  /*0460*/  FSETP.NEU.AND P0, PT, R81, RZ, PT ;  /* 0x000000ff5100720b */ /* 0x020fe20003f0d000 */
[----:B------:R-:W-:Y:S02]  /*0470*/  USEL UR4, URZ, 0xffffffff, UP0 ;  /* 0xffffffffff047887 */ /* 0x000fe40008000000 */
[----:B------:R-:W-:-:S10]  /*0480*/  UISETP.NE.AND.EX UP2, UPT, UR5, URZ, UPT, UP2 ;  /* 0x000000ff0500728c */ /* 0x000fd4000bf45320 */
[----:B------:R-:W-:Y:S01]  /*0490*/  VOTEU.ANY UP1, P0 ;  /* 0x0000000000ff7886 */ /* 0x000fe20000020100 */
[----:B------:R-:W-:-:S04]  /*04a0*/  @!UP2 USEL UR4, URZ, 0xffffffff, UP1 ;  /* 0xffffffffff04a887 */ /* 0x000fc80008800000 */
[----:B------:R-:W-:-:S04]  /*04b0*/  ULOP3.LUT UR4, UR4, 0x1, URZ, 0xc0, !UPT ;  /* 0x0000000104047892 */ /* 0x000fc8000f8ec0ff */
[----:B------:R-:W-:-:S11]  /*04c0*/  UISETP.NE.U32.AND UP2, UPT, UR4, 0x1, UPT ;  /* 0x000000010400788c */ /* 0x000fd6000bf45070 */
.L_x_8:
[----:B-1----:R-:W1:Y:S01]  /*04d0*/  SHFL.IDX PT, R2, R169, RZ, 0x1f ;  /* 0x00001fffa9027589 */ /* 0x002e6200000e0000 */
[----:B------:R-:W-:-:S04]  /*04e0*/  UISETP.NE.AND UP1, UPT, UR8, 0x2, UPT ;  /* 0x000000020800788c */ /* 0x000fc8000bf25270 */
[----:B------:R-:W-:Y:S01]  /*04f0*/  USEL UR13, URZ, 0x1, UP1 ;  /* 0x00000001ff0d7887 */ /* 0x000fe20008800000 */
[----:B-1----:R-:W-:-:S13]  /*0500*/  ISETP.NE.AND P0, PT, R2, RZ, PT ;  /* 0x000000ff0200720c */ /* 0x002fda0003f05270 */
[----:B------:R-:W-:Y:S05]  /*0510*/  @P0 BRA `(.L_x_9) ;  /* 0x0000000000400947 */ /* 0x000fea0003800000 */
[----:B------:R-:W1:Y:S01]  /*0520*/  S2UR UR5, SR_CgaCtaId ;  /* 0x00000000000579c3 */ /* 0x000e620000008800 */
[----:B------:R-:W-:Y:S01]  /*0530*/  UMOV UR6, 0x400 ;  /* 0x0000040000067882 */ /* 0x000fe20000000000 */
[----:B------:R-:W-:Y:S01]  /*0540*/  UMOV UR4, 0x1 ;  /* 0x0000000100047882 */ /* 0x000fe20000000000 */
[----:B------:R-:W-:Y:S01]  /*0550*/  ELECT P0, URZ, PT ;  /* 0x0000000000ff782f */ /* 0x000fe20003800000 */
[----:B-1----:R-:W-:Y:S02]  /*0560*/  ULEA UR5, UR5, UR6, 0x18 ;  /* 0x0000000605057291 */ /* 0x002fe4000f8ec0ff */
[----:B------:R-:W-:-:S04]  /*0570*/  UIADD3 UR6, UPT, UPT, -UR4, 0x100000, URZ ;  /* 0x0010000004067890 */ /* 0x000fc8000fffe1ff */
[----:B------:R-:W-:Y:S02]  /*0580*/  USHF.L.U32 UR7, UR6, 0xb, URZ ;  /* 0x0000000b06077899 */ /* 0x000fe400080006ff */
[----:B------:R-:W-:Y:S01]  /*0590*/  USHF.L.U32 UR6, UR6, 0x1, URZ ;  /* 0x0000000106067899 */ /* 0x000fe200080006ff */
[----:B------:R-:W1:Y:S11]  /*05a0*/  FENCE.VIEW.ASYNC.S ;  /* 0x00000000000073c6 */ /* 0x000e760000000000 */
[----:B-1----:R1:W3:Y:S01]  /*05b0*/  SYNCS.EXCH.64 URZ, [UR5], UR6 ;  /* 0x0000000605ff75b2 */ /* 0x0022e20008000100 */
[----:B------:R1:W4:Y:S01]  /*05c0*/  SYNCS.EXCH.64 URZ, [UR5+0x18], UR6 ;  /* 0x0000180605ff75b2 */ /* 0x0003220008000100 */
[----:B------:R1:W1:Y:S01]  /*05d0*/  SYNCS.EXCH.64 URZ, [UR5+0x8], UR6 ;  /* 0x0000080605ff75b2 */ /* 0x0002620008000100 */
[----:B------:R1:W1:Y:S01]  /*05e0*/  SYNCS.EXCH.64 URZ, [UR5+0x20], UR6 ;  /* 0x0000200605ff75b2 */ /* 0x0002620008000100 */
[----:B------:R1:W1:Y:S01]  /*05f0*/  SYNCS.EXCH.64 URZ, [UR5+0x10], UR6 ;  /* 0x0000100605ff75b2 */ /* 0x0002620008000100 */
[----:B------:R1:W1:Y:S01]  /*0600*/  SYNCS.EXCH.64 URZ, [UR5+0x28], UR6 ;  /* 0x0000280605ff75b2 */ /* 0x0002620008000100 */
[----:B------:R-:W-:Y:S01]  /*0610*/  NOP ;  /* 0x0000000000007918 */ /* 0x000fe20000000000 */
.L_x_9:
[----:B------:R-:W2:Y:S01]  /*0620*/  SHFL.IDX PT, R2, R169, RZ, 0x1f ;  /* 0x00001fffa9027589 */ /* 0x000ea200000e0000 */
[----:B------:R-:W-:Y:S01]  /*0630*/  NOP ;  /* 0x0000000000007918 */ /* 0x000fe20000000000 */
[----:B--2---:R-:W-:-:S13]  /*0640*/  ISETP.NE.AND P0, PT, R2, 0x1, PT ;  /* 0x000000010200780c */ /* 0x004fda0003f05270 */
[----:B------:R-:W-:Y:S05]  /*0650*/  @P0 BRA `(.L_x_10) ;  /* 0x0000000000400947 */ /* 0x000fea0003800000 */
[----:B-1----:R-:W1:Y:S01]  /*0660*/  S2UR UR6, SR_CgaCtaId ;  /* 0x00000000000679c3 */ /* 0x002e620000008800 */
[----:B------:R-:W-:Y:S01]  /*0670*/  UMOV UR7, 0x400 ;  /* 0x0000040000077882 */ /* 0x000fe20000000000 */
[----:B------:R-:W-:Y:S01]  /*0680*/  UMOV UR5, 0x20 ;  /* 0x0000002000057882 */ /* 0x000fe20000000000 */
[----:B------:R-:W-:Y:S01]  /*0690*/  UMOV UR4, 0x80 ;  /* 0x0000008000047882 */ /* 0x000fe20000000000 */
[----:B------:R-:W-:-:S04]  /*06a0*/  UIADD3 UR10, UPT, UPT, -UR5, 0x100000, URZ ;  /* 0x00100000050a7890 */ /* 0x000fc8000fffe1ff */
[----:B------:R-:W-:Y:S02]  /*06b0*/  USHF.L.U32 UR11, UR10, 0xb, URZ ;  /* 0x0000000b0a0b7899 */ /* 0x000fe400080006ff */
[----:B------:R-:W-:Y:S02]  /*06c0*/  USHF.L.U32 UR10, UR10, 0x1, URZ ;  /* 0x000000010a0a7899 */ /* 0x000fe400080006ff */
[----:B------:R-:W-:-:S04]  /*06d0*/  UIADD3 UR4, UPT, UPT, -UR4, 0x100000, URZ ;  /* 0x0010000004047890 */ /* 0x000fc8000fffe1ff */
[----:B------:R-:W-:Y:S02]  /*06e0*/  USHF.L.U32 UR5, UR4, 0xb, URZ ;  /* 0x0000000b04057899 */ /* 0x000fe400080006ff */
[----:B------:R-:W-:Y:S01]  /*06f0*/  USHF.L.U32 UR4, UR4, 0x1, URZ ;  /* 0x0000000104047899 */ /* 0x000fe200080006ff */
[----:B------:R-:W-:Y:S01]  /*0700*/  ELECT P0, URZ, PT ;  /* 0x0000000000ff782f */ /* 0x000fe20003800000 */
[----:B-1----:R-:W-:Y:S01]  /*0710*/  ULEA UR6, UR6, UR7, 0x18 ;  /* 0x0000000706067291 */ /* 0x002fe2000f8ec0ff */
[----:B------:R-:W1:Y:S11]  /*0720*/  FENCE.VIEW.ASYNC.S ;  /* 0x00000000000073c6 */ /* 0x000e760000000000 */
[----:B-1----:R2:W1:Y:S01]  /*0730*/  SYNCS.EXCH.64 URZ, [UR6+0x30], UR10 ;  /* 0x0000300a06ff75b2 */ /* 0x0024620008000100 */
[----:B------:R2:W1:Y:S02]  /*0740*/  SYNCS.EXCH.64 URZ, [UR6+0x38], UR4 ;  /* 0x0000380406ff75b2 */ /* 0x0004640008000100 */
[----:B--2---:R-:W-:Y:S01]  /*0750*/  NOP ;  /* 0x0000000000007918 */ /* 0x004fe20000000000 */
.L_x_10:
[----:B------:R-:W2:Y:S01]  /*0760*/  SHFL.IDX PT, R2, R169, RZ, 0x1f ;  /* 0x00001fffa9027589 */ /* 0x000ea200000e0000 */
[----:B------:R-:W-:Y:S01]  /*0770*/  NOP ;  /* 0x0000000000007918 */ /* 0x000fe20000000000 */
[----:B--2---:R-:W-:-:S13]  /*0780*/  ISETP.NE.AND P0, PT, R2, 0x3, PT ;  /* 0x000000030200780c */ /* 0x004fda0003f05270 */
[----:B------:R-:W-:Y:S05]  /*0790*/  @P0 BRA `(.L_x_11) ;  /* 0x0000000000300947 */ /* 0x000fea0003800000 */
[----:B-1----:R-:W1:Y:S01]  /*07a0*/  S2UR UR5, SR_CgaCtaId ;  /* 0x00000000000579c3 */ /* 0x002e620000008800 */
        /* <DEDUP_REMOVED lines=8> */
[----:B-1----:R2:W1:Y:S01]  /*0830*/  SYNCS.EXCH.64 URZ, [UR5+0x40], UR6 ;  /* 0x0000400605ff75b2 */ /* 0x0024620008000100 */
[----:B------:R2:W1:Y:S02]  /*0840*/  SYNCS.EXCH.64 URZ, [UR5+0x48], UR6 ;  /* 0x0000480605ff75b2 */ /* 0x0004640008000100 */
[----:B--2---:R-:W-:Y:S01]  /*0850*/  NOP ;  /* 0x0000000000007918 */ /* 0x004fe20000000000 */
.L_x_11:
[----:B------:R-:W2:Y:S01]  /*0860*/  SHFL.IDX PT, R2, R169, RZ, 0x1f ;  /* 0x00001fffa9027589 */ /* 0x000ea200000e0000 */
[----:B------:R-:W-:Y:S01]  /*0870*/  NOP ;  /* 0x0000000000007918 */ /* 0x000fe20000000000 */
[----:B--2---:R-:W-:-:S13]  /*0880*/  ISETP.NE.AND P0, PT, R2, 0x4, PT ;  /* 0x000000040200780c */ /* 0x004fda0003f05270 */
[----:B------:R-:W-:Y:S05]  /*0890*/  @P0 BRA `(.L_x_12) ;  /* 0x00000000004c0947 */ /* 0x000fea0003800000 */
[----:B-1----:R-:W1:Y:S01]  /*08a0*/  S2UR UR5, SR_CgaCtaId ;  /* 0x00000000000579c3 */ /* 0x002e620000008800 */
[----:B------:R-:W-:Y:S01]  /*08b0*/  UMOV UR7, 0x100 ;  /* 0x0000010000077882 */ /* 0x000fe20000000000 */
[----:B------:R-:W-:Y:S01]  /*08c0*/  UMOV UR6, 0x400 ;  /* 0x0000040000067882 */ /* 0x000fe20000000000 */
[----:B------:R-:W-:Y:S01]  /*08d0*/  USEL UR7, UR7, 0xe0, UP2 ;  /* 0x000000e007077887 */ /* 0x000fe20009000000 */
[----:B------:R-:W-:Y:S01]  /*08e0*/  UMOV UR4, 0x1 ;  /* 0x0000000100047882 */ /* 0x000fe20000000000 */
[----:B------:R-:W-:Y:S01]  /*08f0*/  ELECT P0, URZ, PT ;  /* 0x0000000000ff782f */ /* 0x000fe20003800000 */
[----:B------:R-:W-:-:S04]  /*0900*/  UIADD3 UR10, UPT, UPT, -UR4, 0x100000, URZ ;  /* 0x00100000040a7890 */ /* 0x000fc8000fffe1ff */
[----:B------:R-:W-:Y:S02]  /*0910*/  USHF.L.U32 UR11, UR10, 0xb, URZ ;  /* 0x0000000b0a0b7899 */ /* 0x000fe400080006ff */
[----:B------:R-:W-:Y:S02]  /*0920*/  USHF.L.U32 UR10, UR10, 0x1, URZ ;  /* 0x000000010a0a7899 */ /* 0x000fe400080006ff */
[----:B-1----:R-:W-:Y:S02]  /*0930*/  ULEA UR5, UR5, UR6, 0x18 ;  /* 0x0000000605057291 */ /* 0x002fe4000f8ec0ff */
[----:B------:R-:W-:-:S04]  /*0940*/  UIADD3 UR6, UPT, UPT, -UR7, 0x100000, URZ ;  /* 0x0010000007067890 */ /* 0x000fc8000fffe1ff */
[----:B------:R-:W-:Y:S02]  /*0950*/  USHF.L.U32 UR7, UR6, 0xb, URZ ;  /* 0x0000000b06077899 */ /* 0x000fe400080006ff */
[----:B------:R-:W-:Y:S01]  /*0960*/  USHF.L.U32 UR6, UR6, 0x1, URZ ;  /* 0x0000000106067899 */ /* 0x000fe200080006ff */
[----:B------:R-:W1:Y:S03]  /*0970*/  FENCE.VIEW.ASYNC.S ;  /* 0x00000000000073c6 */ /* 0x000e660000000000 */
[----:B-1----:R2:W1:Y:S08]  /*0980*/  SYNCS.EXCH.64 URZ, [UR5+0x50], UR10 ;  /* 0x0000500a05ff75b2 */ /* 0x0024700008000100 */
[----:B------:R2:W1:Y:S01]  /*0990*/  SYNCS.EXCH.64 URZ, [UR5+0x60], UR6 ;  /* 0x0000600605ff75b2 */ /* 0x0004620008000100 */
[----:B------:R2:W1:Y:S01]  /*09a0*/  SYNCS.EXCH.64 URZ, [UR5+0x58], UR10 ;  /* 0x0000580a05ff75b2 */ /* 0x0004620008000100 */
[----:B------:R2:W1:Y:S02]  /*09b0*/  SYNCS.EXCH.64 URZ, [UR5+0x68], UR6 ;  /* 0x0000680605ff75b2 */ /* 0x0004640008000100 */
[----:B--2---:R-:W-:Y:S01]  /*09c0*/  NOP ;  /* 0x0000000000007918 */ /* 0x004fe20000000000 */
.L_x_12:
        /* <DEDUP_REMOVED lines=18> */
[----:B------:R2:W1:Y:S01]  /*0af0*/  SYNCS.EXCH.64 URZ, [UR6+0x90], UR4 ;  /* 0x0000900406ff75b2 */ /* 0x0004620008000100 */
[----:B------:R2:W1:Y:S01]  /*0b00*/  SYNCS.EXCH.64 URZ, [UR6+0x78], UR10 ;  /* 0x0000780a06ff75b2 */ /* 0x0004620008000100 */
[----:B------:R2:W1:Y:S01]  /*0b10*/  SYNCS.EXCH.64 URZ, [UR6+0x98], UR4 ;  /* 0x0000980406ff75b2 */ /* 0x0004620008000100 */
[----:B------:R2:W1:Y:S01]  /*0b20*/  SYNCS.EXCH.64 URZ, [UR6+0x80], UR10 ;  /* 0x0000800a06ff75b2 */ /* 0x0004620008000100 */
[----:B------:R2:W1:Y:S01]  /*0b30*/  SYNCS.EXCH.64 URZ, [UR6+0xa0], UR4 ;  /* 0x0000a00406ff75b2 */ /* 0x0004620008000100 */
[----:B------:R2:W1:Y:S01]  /*0b40*/  SYNCS.EXCH.64 URZ, [UR6+0x88], UR10 ;  /* 0x0000880a06ff75b2 */ /* 0x0004620008000100 */
[----:B------:R2:W1:Y:S02]  /*0b50*/  SYNCS.EXCH.64 URZ, [UR6+0xa8], UR4 ;  /* 0x0000a80406ff75b2 */ /* 0x0004640008000100 */
[----:B--2---:R-:W-:Y:S01]  /*0b60*/  NOP ;  /* 0x0000000000007918 */ /* 0x004fe20000000000 */
.L_x_13:
        /* <DEDUP_REMOVED lines=14> */
[----:B------:R2:W1:Y:S01]  /*0c50*/  SYNCS.EXCH.64 URZ, [UR5+0xc0], UR6 ;  /* 0x0000c00605ff75b2 */ /* 0x0004620008000100 */
[----:B------:R2:W1:Y:S01]  /*0c60*/  SYNCS.EXCH.64 URZ, [UR5+0xb8], UR6 ;  /* 0x0000b80605ff75b2 */ /* 0x0004620008000100 */
[----:B------:R2:W1:Y:S02]  /*0c70*/  SYNCS.EXCH.64 URZ, [UR5+0xc8], UR6 ;  /* 0x0000c80605ff75b2 */ /* 0x0004640008000100 */
[----:B--2---:R-:W-:Y:S01]  /*0c80*/  NOP ;  /* 0x0000000000007918 */ /* 0x004fe20000000000 */
.L_x_14:
[----:B-1----:R-:W1:Y:S01]  /*0c90*/  S2UR UR5, SR_CTAID.X ;  /* 0x00000000000579c3 */ /* 0x002e620000002500 */
[----:B------:R-:W-:-:S05]  /*0ca0*/  CS2R.32 R165, SR_CgaSize ;  /* 0x0000000000a57805 */ /* 0x000fca0000008a00 */
[----:B------:R-:W-:-:S05]  /*0cb0*/  IMAD R165, R165, -0xa0, RZ ;  /* 0xffffff60a5a57824 */ /* 0x000fca00078e02ff */
[----:B------:R-:W-:-:S14]  /*0cc0*/  R2UR UR7, R165 ;  /* 0x00000000a50772ca */ /* 0x000fdc00000e0000 */
[----:B------:R-:W2:Y:S01]  /*0cd0*/  LDCU UR7, c[0x0][UR7+0x2b0] ;  /* 0x00005600070777ac */ /* 0x000ea20008000800 */
[----:B------:R-:W-:Y:S01]  /*0ce0*/  NOP ;  /* 0x0000000000007918 */ /* 0x000fe20000000000 */
[----:B------:R-:W-:-:S05]  /*0cf0*/  CS2R.32 R165, SR_CgaSize ;  /* 0x0000000000a57805 */ /* 0x000fca0000008a00 */
[----:B------:R-:W-:-:S05]  /*0d00*/  IMAD R165, R165, -0xa0, RZ ;  /* 0xffffff60a5a57824 */ /* 0x000fca00078e02ff */
[----:B------:R-:W-:-:S14]  /*0d10*/  R2UR UR6, R165 ;  /* 0x00000000a50672ca */ /* 0x000fdc00000e0000 */
[----:B------:R-:W3:Y:S01]  /*0d20*/  LDCU UR6, c[0x0][UR6+0x2b4] ;  /* 0x00005680060677ac */ /* 0x000ee20008000800 */
[----:B------:R-:W4:Y:S08]  /*0d30*/  S2UR UR4, SR_CTAID.Y ;  /* 0x00000000000479c3 */ /* 0x000f300000002600 */
[----:B------:R-:W3:Y:S01]  /*0d40*/  LDC R9, c[0x0][0xb24] ;  /* 0x0002c900ff097b82 */ /* 0x000ee20000000800 */
[----:B-1----:R-:W-:-:S02]  /*0d50*/  I2FP.F32.U32 R5, UR5 ;  /* 0x0000000500057c45 */ /* 0x002fc40008201000 */
[----:B------:R-:W-:-:S05]  /*0d60*/  CS2R.32 R3, SR_CgaSize ;  /* 0x0000000000037805 */ /* 0x000fca0000008a00 */
[----:B------:R-:W-:-:S06]  /*0d70*/  IMAD R3, R3, -0xa0, RZ ;  /* 0xffffff6003037824 */ /* 0x000fcc00078e02ff */
[----:B------:R-:W1:Y:S01]  /*0d80*/  LDC R3, c[0x0][R3+0x2a0] ;  /* 0x0000a80003037b82 */ /* 0x000e620000000800 */
[----:B------:R-:W-:Y:S01]  /*0d90*/  MOV R165, UR5 ;  /* 0x0000000500a57c02 */ /* 0x000fe20008000f00 */
[----:B--2---:R-:W-:Y:S01]  /*0da0*/  FMUL R5, R5, UR7 ;  /* 0x0000000705057c20 */ /* 0x004fe20008400000 */
[----:B----4-:R-:W-:Y:S02]  /*0db0*/  I2FP.F32.U32 R4, UR4 ;  /* 0x0000000400047c45 */ /* 0x010fe40008201000 */
[----:B------:R-:W-:-:S05]  /*0dc0*/  CS2R.32 R2, SR_CgaSize ;  /* 0x0000000000027805 */ /* 0x000fca0000008a00 */
[----:B------:R-:W-:-:S06]  /*0dd0*/  IMAD R2, R2, -0xa0, RZ ;  /* 0xffffff6002027824 */ /* 0x000fcc00078e02ff */
[----:B------:R-:W2:Y:S01]  /*0de0*/  LDC R2, c[0x0][R2+0x2a4] ;  /* 0x0000a90002027b82 */ /* 0x000ea20000000800 */
[----:B------:R-:W4:Y:S01]  /*0df0*/  F2I.U32.TRUNC.NTZ R154, R5 ;  /* 0x00000005009a7305 */ /* 0x000f22000020f000 */
[----:B------:R-:W-:Y:S01]  /*0e00*/  MOV R155, UR4 ;  /* 0x00000004009b7c02 */ /* 0x000fe20008000f00 */
[----:B---3--:R-:W-:-:S05]  /*0e10*/  FMUL R4, R4, UR6 ;  /* 0x0000000604047c20 */ /* 0x008fca0008400000 */
[----:B------:R-:W-:Y:S01]  /*0e20*/  BAR.SYNC.DEFER_BLOCKING 0x0 ;  /* 0x0000000000007b1d */ /* 0x000fe20000010000 */
[----:B------:R-:W-:-:S05]  /*0e30*/  ISETP.GE.AND P0, PT, R9, 0x1, PT ;  /* 0x000000010900780c */ /* 0x000fca0003f06270 */
[----:B------:R-:W3:Y:S02]  /*0e40*/  F2I.U32.TRUNC.NTZ R143, R4 ;  /* 0x00000004008f7305 */ /* 0x000ee4000020f000 */
[----:B------:R-:W2:Y:S01]  /*0e50*/  S2UR UR36, SR_CTAID.Z ;  /* 0x00000000002479c3 */ /* 0x000ea20000002700 */
[----:B----4-:R-:W-:-:S05]  /*0e60*/  IADD3 R154, PT, PT, -R154, RZ, RZ ;  /* 0x000000ff9a9a7210 */ /* 0x010fca0007ffe1ff */
[----:B-1----:R-:W-:Y:S01]  /*0e70*/  IMAD R154, R3, R154, UR5 ;  /* 0x00000005039a7e24 */ /* 0x002fe2000f8e029a */
[----:B---3--:R-:W-:-:S05]  /*0e80*/  IADD3 R143, PT, PT, -R143, RZ, RZ ;  /* 0x000000ff8f8f7210 */ /* 0x008fca0007ffe1ff */
[----:B--2---:R-:W-:Y:S01]  /*0e90*/  IMAD R143, R2, R143, UR4 ;  /* 0x00000004028f7e24 */ /* 0x004fe2000f8e028f */
[----:B------:R-:W-:Y:S06]  /*0ea0*/  @!P0 BRA `(.L_x_15) ;  /* 0x0000000000b88947 */ /* 0x000fec0003800000 */
[----:B------:R-:W1:Y:S01]  /*0eb0*/  LDC.64 R4, c[0x0][0xb18] ;  /* 0x0002c600ff047b82 */ /* 0x000e620000000a00 */
[----:B------:R-:W-:-:S07]  /*0ec0*/  ISETP.NE.AND P0, PT, R9, 0x1, PT ;  /* 0x000000010900780c */ /* 0x000fce0003f05270 */
[----:B------:R-:W2:Y:S08]  /*0ed0*/  LDC R10, c[0x0][0xb0c] ;  /* 0x0002c300ff0a7b82 */ /* 0x000eb00000000800 */
[----:B------:R-:W3:Y:S08]  /*0ee0*/  LDC R11, c[0x0][0x370] ;  /* 0x0000dc00ff0b7b82 */ /* 0x000ef00000000800 */
[----:B------:R-:W4:Y:S01]  /*0ef0*/  LDC R12, c[0x0][0x374] ;  /* 0x0000dd00ff0c7b82 */ /* 0x000f220000000800 */
[----:B-1----:R-:W-:-:S07]  /*0f00*/  ISETP.NE.AND P1, PT, R4, 0x1, PT ;  /* 0x000000010400780c */ /* 0x002fce0003f25270 */
[----:B------:R-:W3:Y:S01]  /*0f10*/  LDC.64 R6, c[0x0][0xb10] ;  /* 0x0002c400ff067b82 */ /* 0x000ee20000000a00 */
[----:B--2---:R-:W-:-:S07]  /*0f20*/  ISETP.NE.AND P2, PT, R10, 0x1, PT ;  /* 0x000000010a00780c */ /* 0x004fce0003f45270 */
[----:B------:R-:W1:Y:S08]  /*0f30*/  LDC R8, c[0x0][0xb20] ;  /* 0x0002c800ff087b82 */ /* 0x000e700000000800 */
[----:B------:R-:W2:Y:S01]  /*0f40*/  LDC.64 R2, c[0x0][0xb28] ;  /* 0x0002ca00ff027b82 */ /* 0x000ea20000000a00 */
[----:B----4-:R-:W-:-:S04]  /*0f50*/  IMAD.HI.U32 R13, R12, R5, RZ ;  /* 0x000000050c0d7227 */ /* 0x010fc800078e00ff */
[----:B------:R-:W-:-:S04]  /*0f60*/  IMAD.HI.U32 R5, R155, R5, RZ ;  /* 0x000000059b057227 */ /* 0x000fc800078e00ff */
[----:B---3--:R-:W-:-:S04]  /*0f70*/  IMAD.HI.U32 R14, R11, R6, RZ ;  /* 0x000000060b0e7227 */ /* 0x008fc800078e00ff */
[----:B------:R-:W-:Y:S01]  /*0f80*/  IMAD.HI.U32 R16, R165, R6, RZ ;  /* 0x00000006a5107227 */ /* 0x000fe200078e00ff */
[-C--:B------:R-:W-:Y:S02]  /*0f90*/  @P2 SHF.R.U32.HI R11, RZ, R7.reuse, R14 ;  /* 0x00000007ff0b2219 */ /* 0x080fe4000001160e */
[-C--:B-1----:R-:W-:Y:S02]  /*0fa0*/  @P1 SHF.R.U32.HI R12, RZ, R8.reuse, R13 ;  /* 0x00000008ff0c1219 */ /* 0x082fe4000001160d */
[----:B------:R-:W-:Y:S02]  /*0fb0*/  SHF.R.U32.HI R8, RZ, R8, R5 ;  /* 0x00000008ff087219 */ /* 0x000fe40000011605 */
[----:B------:R-:W-:Y:S02]  /*0fc0*/  SHF.R.U32.HI R16, RZ, R7, R16 ;  /* 0x00000007ff107219 */ /* 0x000fe40000011610 */
[----:B------:R-:W-:Y:S01]  /*0fd0*/  SEL R5, R155, R8, !P1 ;  /* 0x000000089b057207 */ /* 0x000fe20004800000 */
[----:B--2---:R-:W-:Y:S01]  /*0fe0*/  IMAD.HI.U32 R14, R12, R2, RZ ;  /* 0x000000020c0e7227 */ /* 0x004fe200078e00ff */
[----:B------:R-:W-:-:S03]  /*0ff0*/  SEL R7, R165, R16, !P2 ;  /* 0x00000010a5077207 */ /* 0x000fc60005000000 */
[----:B------:R-:W-:Y:S01]  /*1000*/  IMAD.HI.U32 R6, R11, R2, RZ ;  /* 0x000000020b067227 */ /* 0x000fe200078e00ff */
[----:B------:R-:W-:-:S04]  /*1010*/  @P0 SHF.R.U32.HI R12, RZ, R3, R14 ;  /* 0x00000003ff0c0219 */ /* 0x000fc8000001160e */
[----:B------:R-:W-:Y:S01]  /*1020*/  @P0 SHF.R.U32.HI R11, RZ, R3, R6 ;  /* 0x00000003ff0b0219 */ /* 0x000fe20000011606 */
[----:B------:R-:W-:-:S04]  /*1030*/  IMAD R12, R12, R9, RZ ;  /* 0x000000090c0c7224 */ /* 0x000fc800078e02ff */
[----:B------:R-:W-:Y:S01]  /*1040*/  IMAD R6, R11, R9, RZ ;  /* 0x000000090b067224 */ /* 0x000fe200078e02ff */
[----:B------:R-:W-:-:S04]  /*1050*/  ISETP.GE.AND P1, PT, R5, R12, PT ;  /* 0x0000000c0500720c */ /* 0x000fc80003f26270 */
[----:B------:R-:W-:Y:S01]  /*1060*/  ISETP.GE.OR P1, PT, R7, R6, P1 ;  /* 0x000000060700720c */ /* 0x000fe20000f26670 */
[----:B------:R-:W-:-:S05]  /*1070*/  IMAD.HI.U32 R6, R5, R2, RZ ;  /* 0x0000000205067227 */ /* 0x000fca00078e00ff */
[----:B------:R-:W-:-:S04]  /*1080*/  SHF.R.U32.HI R6, RZ, R3, R6 ;  /* 0x00000003ff067219 */ /* 0x000fc80000011606 */
[----:B------:R-:W-:-:S03]  /*1090*/  SEL R6, R5, R6, !P0 ;  /* 0x0000000605067207 */ /* 0x000fc60004000000 */
[----:B------:R-:W-:Y:S01]  /*10a0*/  @!P1 IMAD.HI.U32 R8, R7, R2, RZ ;  /* 0x0000000207089227 */ /* 0x000fe200078e00ff */
[----:B------:R-:W-:-:S04]  /*10b0*/  IADD3 R2, PT, PT, -R6, RZ, RZ ;  /* 0x000000ff06027210 */ /* 0x000fc80007ffe1ff */
[----:B------:R-:W-:Y:S01]  /*10c0*/  @!P1 SHF.R.U32.HI R8, RZ, R3, R8 ;  /* 0x00000003ff089219 */ /* 0x000fe20000011608 */
[----:B------:R-:W-:-:S03]  /*10d0*/  IMAD R2, R9, R2, R5 ;  /* 0x0000000209027224 */ /* 0x000fc600078e0205 */
[----:B------:R-:W-:Y:S02]  /*10e0*/  @!P1 SEL R3, R7, R8, !P0 ;  /* 0x0000000807039207 */ /* 0x000fe40004000000 */
[----:B------:R-:W-:-:S03]  /*10f0*/  IADD3 R8, PT, PT, -R5, RZ, RZ ;  /* 0x000000ff05087210 */ /* 0x000fc60007ffe1ff */
[--C-:B------:R-:W-:Y:S02]  /*1100*/  @!P1 IMAD.IADD R6, R6, 0x1, -R3.reuse ;  /* 0x0000000106069824 */ /* 0x100fe400078e0a03 */
[----:B------:R-:W-:Y:S01]  /*1110*/  @!P1 IMAD R3, R2, R11, R3 ;  /* 0x0000000b02039224 */ /* 0x000fe200078e0203 */
[----:B------:R-:W-:Y:S01]  /*1120*/  IADD3 R2, PT, PT, -R7, RZ, RZ ;  /* 0x000000ff07027210 */ /* 0x000fe20007ffe1ff */
[----:B------:R-:W-:Y:S02]  /*1130*/  @!P1 IMAD R5, R6, R9, R7 ;  /* 0x0000000906059224 */ /* 0x000fe400078e0207 */
[----:B------:R-:W-:Y:S02]  /*1140*/  IMAD R8, R4, R8, R155 ;  /* 0x0000000804087224 */ /* 0x000fe400078e029b */
[----:B------:R-:W-:Y:S02]  /*1150*/  @!P1 IMAD.MOV.U32 R7, RZ, RZ, R3 ;  /* 0x000000ffff079224 */ /* 0x000fe400078e0003 */
[----:B------:R-:W-:-:S02]  /*1160*/  IMAD R2, R10, R2, R165 ;  /* 0x000000020a027224 */ /* 0x000fc400078e02a5 */
[----:B------:R-:W-:Y:S02]  /*1170*/  IMAD R155, R5, R4, R8 ;  /* 0x00000004059b7224 */ /* 0x000fe400078e0208 */
[----:B------:R-:W-:Y:S02]  /*1180*/  IMAD R165, R7, R10, R2 ;  /* 0x0000000a07a57224 */ /* 0x000fe400078e0202 */
.L_x_15:
[----:B------:R-:W1:Y:S01]  /*1190*/  LDCU UR4, c[0x0][0xb30] ;  /* 0x00016600ff0477ac */ /* 0x000e620008000800 */
[----:B------:R-:W2:Y:S08]  /*11a0*/  S2UR UR37, SR_CgaCtaId ;  /* 0x00000000002579c3 */ /* 0x000eb00000008800 */
[----:B------:R-:W3:Y:S01]  /*11b0*/  LDC R72, c[0x0][0xb24] ;  /* 0x0002c900ff487b82 */ /* 0x000ee20000000800 */
[----:B-1----:R-:W-:-:S09]  /*11c0*/  UISETP.NE.AND UP1, UPT, UR4, 0x1, UPT ;  /* 0x000000010400788c */ /* 0x002fd2000bf25270 */
[----:B--2---:R-:W-:Y:S05]  /*11d0*/  BRA.U UP1, `(.L_x_16) ;  /* 0x0000000101407547 */ /* 0x004fea000b800000 */
[----:B------:R-:W1:Y:S08]  /*11e0*/  LDC.64 R4, c[0x0][0xb10] ;  /* 0x0002c400ff047b82 */ /* 0x000e700000000a00 */
[----:B------:R-:W2:Y:S08]  /*11f0*/  LDC.64 R2, c[0x0][0xb18] ;  /* 0x0002c600ff027b82 */ /* 0x000eb00000000a00 */
[----:B------:R-:W4:Y:S08]  /*1200*/  LDC R6, c[0x0][0xb20] ;  /* 0x0002c800ff067b82 */ /* 0x000f300000000800 */
[----:B------:R-:W3:Y:S01]  /*1210*/  LDC R8, c[0x0][0xb0c] ;  /* 0x0002c300ff087b82 */ /* 0x000ee20000000800 */
[----:B-1----:R-:W-:-:S05]  /*1220*/  IMAD.HI.U32 R4, R165, R4, RZ ;  /* 0x00000004a5047227 */ /* 0x002fca00078e00ff */
[----:B------:R-:W-:Y:S01]  /*1230*/  SHF.R.U32.HI R4, RZ, R5, R4 ;  /* 0x00000005ff047219 */ /* 0x000fe20000011604 */
[----:B--2---:R-:W-:Y:S01]  /*1240*/  IMAD.HI.U32 R3, R155, R3, RZ ;  /* 0x000000039b037227 */ /* 0x004fe200078e00ff */
[----:B------:R-:W-:-:S04]  /*1250*/  ISETP.NE.AND P0, PT, R2, 0x1, PT ;  /* 0x000000010200780c */ /* 0x000fc80003f05270 */
[----:B----4-:R-:W-:-:S04]  /*1260*/  SHF.R.U32.HI R6, RZ, R6, R3 ;  /* 0x00000006ff067219 */ /* 0x010fc80000011603 */
[----:B------:R-:W-:Y:S02]  /*1270*/  SEL R3, R155, R6, !P0 ;  /* 0x000000069b037207 */ /* 0x000fe40004000000 */
[----:B---3--:R-:W-:-:S04]  /*1280*/  ISETP.NE.AND P1, PT, R8, 0x1, PT ;  /* 0x000000010800780c */ /* 0x008fc80003f25270 */
[----:B------:R-:W-:-:S05]  /*1290*/  SEL R4, R165, R4, !P1 ;  /* 0x00000004a5047207 */ /* 0x000fca0004800000 */
[----:B------:R-:W-:Y:S02]  /*12a0*/  IMAD.IADD R5, R3, 0x1, -R4 ;  /* 0x0000000103057824 */ /* 0x000fe400078e0a04 */
[----:B------:R-:W-:Y:S02]  /*12b0*/  IMAD.IADD R3, R4, 0x1, -R3 ;  /* 0x0000000104037824 */ /* 0x000fe400078e0a03 */
[----:B------:R-:W-:Y:S02]  /*12c0*/  IMAD R165, R5, R8, R165 ;  /* 0x0000000805a57224 */ /* 0x000fe400078e02a5 */
[----:B------:R-:W-:-:S07]  /*12d0*/  IMAD R155, R3, R2, R155 ;  /* 0x00000002039b7224 */ /* 0x000fce00078e029b */
.L_x_16:
[----:B------:R-:W-:Y:S01]  /*12e0*/  BAR.SYNC.DEFER_BLOCKING 0x0 ;  /* 0x0000000000007b1d */ /* 0x000fe20000010000 */
[----:B------:R-:W-:Y:S01]  /*12f0*/  UISETP.NE.AND UP1, UPT, UR8, 0x2, UPT ;  /* 0x000000020800788c */ /* 0x000fe2000bf25270 */
[----:B------:R-:W-:Y:S02]  /*1300*/  ISETP.NE.OR P5, PT, R0, 0x2, !P5 ;  /* 0x000000020000780c */ /* 0x000fe40006fa5670 */
[----:B------:R-:W-:-:S06]  /*1310*/  LOP3.LUT R2, R166, 0x1f, RZ, 0xc0, !PT ;  /* 0x0000001fa6027812 */ /* 0x000fcc00078ec0ff */
[----:B------:R-:W-:Y:S05]  /*1320*/  BRA.U UP1, `(.L_x_17) ;  /* 0x0000001101387547 */ /* 0x000fea000b800000 */
[----:B------:R-:W1:Y:S01]  /*1330*/  LDCU UR13, c[0x0][0x38c] ;  /* 0x00007180ff0d77ac */ /* 0x000e620008000800 */
[----:B------:R-:W2:Y:S01]  /*1340*/  LDC R9, c[0x0][0x370] ;  /* 0x0000dc00ff097b82 */ /* 0x000ea20000000800 */
[----:B------:R-:W-:Y:S01]  /*1350*/  PLOP3.LUT P1, PT, PT, PT, UP2, 0x80, 0x8 ;  /* 0x000000000008781c */ /* 0x000fe20003f2f028 */
[----:B------:R-:W-:Y:S01]  /*1360*/  IMAD.MOV.U32 R15, RZ, RZ, 0x1 ;  /* 0x00000001ff0f7424 */ /* 0x000fe200078e00ff */
[----:B------:R-:W-:Y:S01]  /*1370*/  ISETP.EQ.OR P4, PT, R2, RZ, P5 ;  /* 0x000000ff0200720c */ /* 0x000fe20002f82670 */
[----:B------:R-:W-:Y:S01]  /*1380*/  IMAD.MOV.U32 R14, RZ, RZ, RZ ;  /* 0x000000ffff0e7224 */ /* 0x000fe200078e00ff */
[----:B------:R-:W-:Y:S02]  /*1390*/  PLOP3.LUT P1, PT, P1, PT, PT, 0x8, 0x80 ;  /* 0x000000000080781c */ /* 0x000fe40000f2e170 */
[----:B------:R-:W-:Y:S01]  /*13a0*/  CS2R R12, SRZ ;  /* 0x00000000000c7805 */ /* 0x000fe2000001ff00 */
[----:B------:R-:W-:Y:S01]  /*13b0*/  IMAD.MOV.U32 R10, RZ, RZ, 0x1 ;  /* 0x00000001ff0a7424 */ /* 0x000fe200078e00ff */
[----:B------:R-:W4:Y:S01]  /*13c0*/  LDC R0, c[0x0][0x374] ;  /* 0x0000dd00ff007b82 */ /* 0x000f220000000800 */
[----:B------:R-:W2:Y:S01]  /*13d0*/  LDCU.64 UR22, c[0x0][0x348] ;  /* 0x00006900ff1677ac */ /* 0x000ea20008000a00 */
[----:B------:R-:W-:Y:S01]  /*13e0*/  UMOV UR6, URZ ;  /* 0x000000ff00067c82 */ /* 0x000fe20008000000 */
[----:B-1----:R-:W-:-:S04]  /*13f0*/  UIADD3 UR5, UPT, UPT, UR13, 0x1f, URZ ;  /* 0x0000001f0d057890 */ /* 0x002fc8000fffe0ff */
[----:B------:R-:W-:-:S04]  /*1400*/  USHF.R.S32.HI UR4, URZ, 0x1f, UR5 ;  /* 0x0000001fff047899 */ /* 0x000fc80008011405 */
[----:B------:R-:W-:-:S04]  /*1410*/  ULEA.HI UR4, UR4, UR5, URZ, 0x5 ;  /* 0x0000000504047291 */ /* 0x000fc8000f8f28ff */
[----:B------:R-:W-:Y:S02]  /*1420*/  USHF.R.S32.HI UR15, URZ, 0x5, UR4 ;  /* 0x00000005ff0f7899 */ /* 0x000fe40008011404 */
[----:B------:R-:W-:Y:S02]  /*1430*/  UIADD3 UR4, UPT, UPT, UR13, -0x1, URZ ;  /* 0xffffffff0d047890 */ /* 0x000fe4000fffe0ff */
[----:B------:R-:W-:Y:S02]  /*1440*/  UISETP.LT.U32.AND UP0, UPT, UR15, 0x3, UPT ;  /* 0x000000030f00788c */ /* 0x000fe4000bf01070 */
[----:B------:R-:W-:Y:S02]  /*1450*/  UISETP.GE.U32.AND UP1, UPT, UR4, -0x3f, UPT ;  /* 0xffffffc10400788c */ /* 0x000fe4000bf26070 */
[----:B------:R-:W-:Y:S02]  /*1460*/  USEL UR14, UR15, 0x3, UP0 ;  /* 0x000000030f0e7887 */ /* 0x000fe40008000000 */
[----:B------:R-:W-:-:S02]  /*1470*/  UIADD3 UR13, UPT, UPT, UR13, 0x3e, URZ ;  /* 0x0000003e0d0d7890 */ /* 0x000fc4000fffe0ff */
[----:B------:R-:W-:Y:S02]  /*1480*/  UIADD3 UR5, UPT, UPT, UR14, -0x1, URZ ;  /* 0xffffffff0e057890 */ /* 0x000fe4000fffe0ff */
[----:B------:R-:W-:-:S03]  /*1490*/  UIADD3 UR7, UPT, UPT, UR15, -UR14, URZ ;  /* 0x8000000e0f077290 */ /* 0x000fc6000fffe0ff */
[----:B------:R-:W-:-:S04]  /*14a0*/  @UP1 UIADD3 UR5, UPT, UPT, UR14, URZ, URZ ;  /* 0x000000ff0e051290 */ /* 0x000fc8000fffe0ff */
[----:B--2---:R-:W-:-:S12]  /*14b0*/  UIADD3 UR5, UPT, UPT, UR5, 0x1, URZ ;  /* 0x0000000105057890 */ /* 0x004fd8000fffe0ff */
.L_x_35:
[----:B------:R-:W-:Y:S01]  /*14c0*/  UISETP.NE.AND UP0, UPT, UR37, URZ, UPT ;  /* 0x000000ff2500728c */ /* 0x000fe2000bf05270 */
[----:B------:R-:W1:Y:S08]  /*14d0*/  S2UR UR37, SR_CgaCtaId ;  /* 0x00000000002579c3 */ /* 0x000e700000008800 */
[----:B------:R-:W-:Y:S05]  /*14e0*/  BRA.U UP0, `(.L_x_18) ;  /* 0x0000000100347547 */ /* 0x000fea000b800000 */
[----:B------:R-:W2:Y:S01]  /*14f0*/  S2R R2, SR_CgaCtaId ;  /* 0x0000000000027919 */ /* 0x000ea20000008800 */
[----:B------:R-:W-:-:S04]  /*1500*/  MOV R3, 0x400 ;  /* 0x0000040000037802 */ /* 0x000fc80000000f00 */
[----:B--2---:R-:W-:Y:S02]  /*1510*/  LEA R3, R2, R3, 0x18 ;  /* 0x0000000302037211 */ /* 0x004fe400078ec0ff */
[----:B------:R-:W-:-:S03]  /*1520*/  SHF.L.U32 R2, R10, 0x1f, RZ ;  /* 0x0000001f0a027819 */ /* 0x000fc600000006ff */
[----:B------:R-:W-:-:S04]  /*1530*/  IMAD R3, R12, 0x8, R3 ;  /* 0x000000080c037824 */ /* 0x000fc800078e0203 */
[----:B------:R-:W2:Y:S02]  /*1540*/  SYNCS.PHASECHK.TRANS64.TRYWAIT P0, [R3+URZ+0xc0], R2 ;  /* 0x0000c002030075a7 */ /* 0x000ea400080011ff */
[----:B--2---:R-:W-:Y:S05]  /*1550*/  @!P0 BRA `(.L_x_19) ;  /* 0x0000005000788947 */ /* 0x004fea0003800000 */
.L_x_94:
[----:B------:R-:W-:Y:S01]  /*1560*/  VIADD R12, R12, 0x1 ;  /* 0x000000010c0c7836 */ /* 0x000fe20000000000 */
[----:B------:R2:W-:Y:S04]  /*1570*/  SYNCS.ARRIVE.TRANS64.A1T0 RZ, [R3+URZ+0xb0], RZ ;  /* 0x0000b0ff03ff79a7 */ /* 0x0005e800081000ff */
[----:B------:R-:W-:-:S04]  /*1580*/  ISETP.NE.AND P0, PT, R12, 0x2, PT ;  /* 0x000000020c00780c */ /* 0x000fc80003f05270 */
[----:B------:R-:W-:Y:S02]  /*1590*/  SEL R12, R12, RZ, P0 ;  /* 0x000000ff0c0c7207 */ /* 0x000fe40000000000 */
[----:B--2---:R-:W-:-:S04]  /*15a0*/  SEL R3, RZ, 0x1, P0 ;  /* 0x00000001ff037807 */ /* 0x004fc80000000000 */
[----:B------:R-:W-:-:S07]  /*15b0*/  LOP3.LUT R10, R10, R3, RZ, 0x3c, !PT ;  /* 0x000000030a0a7212 */ /* 0x000fce00078e3cff */
.L_x_18:
[----:B------:R-:W-:Y:S01]  /*15c0*/  UMOV UR4, 0x400 ;  /* 0x0000040000047882 */ /* 0x000fe20000000000 */
[----:B------:R-:W-:Y:S01]  /*15d0*/  SHF.L.U32 R2, R15, 0x1f, RZ ;  /* 0x0000001f0f027819 */ /* 0x000fe200000006ff */
[----:B-1----:R-:W-:Y:S01]  /*15e0*/  ULEA UR4, UR37, UR4, 0x18 ;  /* 0x0000000425047291 */ /* 0x002fe2000f8ec0ff */
[----:B------:R-:W-:Y:S01]  /*15f0*/  R2UR UR35, R165 ;  /* 0x00000000a52372ca */ /* 0x000fe200000e0000 */
[----:B------:R-:W-:Y:S01]  /*1600*/  UISETP.GE.U32.AND UP0, UPT, UR13, 0x3f, UPT ;  /* 0x0000003f0d00788c */ /* 0x000fe2000bf06070 */
[----:B------:R-:W-:Y:S01]  /*1610*/  R2UR UR11, R155 ;  /* 0x000000009b0b72ca */ /* 0x000fe200000e0000 */
[----:B------:R-:W-:Y:S01]  /*1620*/  ULEA UR8, UR6, UR4, 0x3 ;  /* 0x0000000406087291 */ /* 0x000fe2000f8e18ff */
[----:B------:R-:W-:-:S08]  /*1630*/  UMOV UR24, URZ ;  /* 0x000000ff00187c82 */ /* 0x000fd00008000000 */
[----:B------:R1:W2:Y:S01]  /*1640*/  SYNCS.PHASECHK.TRANS64.TRYWAIT P0, [UR8+0x18], R2 ;  /* 0x00001802ff0075a7 */ /* 0x0002a20008001108 */
[----:B------:R-:W-:Y:S02]  /*1650*/  USHF.L.U32 UR35, UR35, 0x7, URZ ;  /* 0x0000000723237899 */ /* 0x000fe400080006ff */
[----:B------:R-:W-:Y:S01]  /*1660*/  USHF.L.U32 UR11, UR11, 0x6, URZ ;  /* 0x000000060b0b7899 */ /* 0x000fe200080006ff */
[----:B------:R-:W-:Y:S11]  /*1670*/  BRA.U !UP0, `(.L_x_20) ;  /* 0x0000000108a87547 */ /* 0x000ff6000b800000 */
[----:B------:R-:W-:Y:S01]  /*1680*/  UMOV UR16, URZ ;  /* 0x000000ff00107c82 */ /* 0x000fe20008000000 */
[----:B------:R-:W-:-:S05]  /*1690*/  UMOV UR17, UR6 ;  /* 0x0000000600117c82 */ /* 0x000fca0008000000 */
.L_x_25:
[----:B-1----:R-:W-:Y:S01]  /*16a0*/  ULEA UR33, UR17, UR4, 0x3 ;  /* 0x0000000411217291 */ /* 0x002fe2000f8e18ff */
[----:B--2---:R-:W-:Y:S01]  /*16b0*/  @!P5 MOV R3, 0x1800 ;  /* 0x000018000003d802 */ /* 0x004fe20000000f00 */
[----:B--2---:R-:W-:Y:S10]  /*16c0*/  @P0 BRA `(.L_x_21) ;  /* 0x00000000000c0947 */ /* 0x004ff40003800000 */
[----:B------:R-:W-:-:S04]  /*16d0*/  SHF.L.U32 R5, R15, 0x1f, RZ ;  /* 0x0000001f0f057819 */ /* 0x000fc800000006ff */
[----:B------:R-:W2:Y:S02]  /*16e0*/  SYNCS.PHASECHK.TRANS64.TRYWAIT P0, [UR33+0x18], R5 ;  /* 0x00001805ff0075a7 */ /* 0x000ea40008001121 */
[----:B--2---:R-:W-:Y:S05]  /*16f0*/  @!P0 BRA `(.L_x_22) ;  /* 0x0000005000248947 */ /* 0x004fea0003800000 */
.L_x_21:
[----:B------:R2:W-:Y:S01]  /*1700*/  @!P5 SYNCS.ARRIVE.TRANS64 RZ, [UR33], R3 ;  /* 0x00000003ffffd9a7 */ /* 0x0005e20008000021 */
[----:B------:R-:W-:Y:S04]  /*1710*/  BSSY.RECONVERGENT B0, `(.L_x_23) ;  /* 0x0000003000007945 */ /* 0x000fe80003800200 */
[----:B------:R-:W-:Y:S05]  /*1720*/  @P4 BRA `(.L_x_24) ;  /* 0x0000000000044947 */ /* 0x000fea0003800000 */
[----:B------:R-:W-:Y:S05]  /*1730*/  BPT.TRAP 0x1 ;  /* 0x000000040000795c */ /* 0x000fea0000300000 */
.L_x_24:
[----:B------:R-:W-:Y:S05]  /*1740*/  BSYNC.RECONVERGENT B0 ;  /* 0x0000000000007941 */ /* 0x000fea0003800200 */
.L_x_23:
[----:B------:R-:W-:Y:S02]  /*1750*/  UIADD3 UR6, UPT, UPT, UR17, 0x1, URZ ;  /* 0x0000000111067890 */ /* 0x000fe4000fffe0ff */
[----:B------:R-:W-:Y:S02]  /*1760*/  ULEA UR32, UR17, UR4, 0xc ;  /* 0x0000000411207291 */ /* 0x000fe4000f8e60ff */
[----:B------:R-:W-:Y:S02]  /*1770*/  UISETP.NE.AND UP0, UPT, UR6, 0x3, UPT ;  /* 0x000000030600788c */ /* 0x000fe4000bf05270 */
[----:B------:R-:W-:Y:S02]  /*1780*/  UIADD3 UR26, UP1, UPT, UR22, 0x80, URZ ;  /* 0x00000080161a7890 */ /* 0x000fe4000ff3e0ff */
[----:B------:R-:W-:Y:S02]  /*1790*/  USEL UR9, URZ, 0x1, UP0 ;  /* 0x00000001ff097887 */ /* 0x000fe40008000000 */
[----:B------:R-:W-:-:S02]  /*17a0*/  USEL UR6, UR6, URZ, UP0 ;  /* 0x000000ff06067287 */ /* 0x000fc40008000000 */
[----:B------:R-:W-:Y:S02]  /*17b0*/  UIADD3 UR20, UP0, UPT, UR22, 0x180, URZ ;  /* 0x0000018016147890 */ /* 0x000fe4000ff1e0ff */
[----:B------:R-:W-:Y:S01]  /*17c0*/  ULEA UR8, UR6, UR4, 0x3 ;  /* 0x0000000406087291 */ /* 0x000fe2000f8e18ff */
[----:B------:R-:W-:Y:S01]  /*17d0*/  LOP3.LUT R15, R15, UR9, RZ, 0x3c, !PT ;  /* 0x000000090f0f7c12 */ /* 0x000fe2000f8e3cff */
[----:B------:R-:W-:Y:S02]  /*17e0*/  USHF.L.U32 UR34, UR16, 0x5, URZ ;  /* 0x0000000510227899 */ /* 0x000fe400080006ff */
[----:B------:R-:W-:Y:S01]  /*17f0*/  UIADD3.X UR27, UPT, UPT, URZ, UR23, URZ, UP1, !UPT ;  /* 0x00000017ff1b7290 */ /* 0x000fe20008ffe4ff */
[----:B-1----:R-:W-:Y:S01]  /*1800*/  SHF.L.U32 R2, R15, 0x1f, RZ ;  /* 0x0000001f0f027819 */ /* 0x002fe200000006ff */
[----:B------:R-:W-:Y:S02]  /*1810*/  UIADD3 UR32, UPT, UPT, UR32, 0x4400, URZ ;  /* 0x0000440020207890 */ /* 0x000fe4000fffe0ff */
[----:B------:R-:W-:Y:S01]  /*1820*/  UIADD3.X UR21, UPT, UPT, URZ, UR23, URZ, UP0, !UPT ;  /* 0x00000017ff157290 */ /* 0x000fe200087fe4ff */
[----:B------:R1:W1:Y:S01]  /*1830*/  SYNCS.PHASECHK.TRANS64.TRYWAIT P0, [UR8+0x18], R2 ;  /* 0x00001802ff0075a7 */ /* 0x0002620008001108 */
[----:B------:R-:W-:Y:S01]  /*1840*/  ULEA UR8, UR17, UR4, 0xb ;  /* 0x0000000411087291 */ /* 0x000fe2000f8e58ff */
[----:B------:R-:W-:Y:S01]  /*1850*/  UMOV UR18, 0x0 ;  /* 0x0000000000127882 */ /* 0x000fe20000000000 */
[----:B------:R-:W-:-:S02]  /*1860*/  UMOV UR19, 0x10000000 ;  /* 0x1000000000137882 */ /* 0x000fc40000000000 */
[----:B------:R-:W-:Y:S01]  /*1870*/  UIADD3 UR8, UPT, UPT, UR8, 0x7400, URZ ;  /* 0x0000740008087890 */ /* 0x000fe2000fffe0ff */
[----:B------:R1:W-:Y:S01]  /*1880*/  UTMALDG.3D [UR32], [UR26], desc[UR18] ;  /* 0x000012201a0075b4 */ /* 0x0003e20008011000 */
[----:B------:R-:W-:Y:S01]  /*1890*/  UMOV UR12, UR36 ;  /* 0x00000024000c7c82 */ /* 0x000fe20008000000 */
[----:B------:R-:W-:Y:S01]  /*18a0*/  UMOV UR9, UR33 ;  /* 0x0000002100097c82 */ /* 0x000fe20008000000 */
[----:B------:R-:W-:Y:S01]  /*18b0*/  UMOV UR10, UR34 ;  /* 0x00000022000a7c82 */ /* 0x000fe20008000000 */
[----:B------:R-:W-:Y:S01]  /*18c0*/  UIADD3 UR16, UPT, UPT, UR16, 0x1, URZ ;  /* 0x0000000110107890 */ /* 0x000fe2000fffe0ff */
[----:B------:R-:W-:Y:S01]  /*18d0*/  UMOV UR24, UR5 ;  /* 0x0000000500187c82 */ /* 0x000fe20008000000 */
[----:B------:R-:W-:Y:S02]  /*18e0*/  UMOV UR17, UR6 ;  /* 0x0000000600117c82 */ /* 0x000fe40008000000 */
[----:B------:R1:W-:Y:S01]  /*18f0*/  UTMALDG.3D [UR8], [UR20], desc[UR18] ;  /* 0x00001208140075b4 */ /* 0x0003e20008011000 */
[----:B------:R-:W-:-:S09]  /*1900*/  UISETP.NE.AND UP0, UPT, UR16, UR5, UPT ;  /* 0x000000051000728c */ /* 0x000fd2000bf05270 */
[----:B------:R-:W-:Y:S05]  /*1910*/  BRA.U UP0, `(.L_x_25) ;  /* 0xfffffffd00607547 */ /* 0x000fea000b83ffff */
.L_x_20:
[----:B-1----:R-:W-:Y:S01]  /*1920*/  ULEA UR8, UR6, UR4, 0x3 ;  /* 0x0000000406087291 */ /* 0x002fe2000f8e18ff */
[----:B------:R-:W-:Y:S01]  /*1930*/  SHF.L.U32 R2, R15, 0x1f, RZ ;  /* 0x0000001f0f027819 */ /* 0x000fe200000006ff */
[----:B------:R-:W-:Y:S01]  /*1940*/  @!P1 SYNCS.ARRIVE.TRANS64.A1T0 RZ, [UR4+0x48], RZ ;  /* 0x000048ffffff99a7 */ /* 0x000fe20008100004 */
[----:B------:R-:W-:-:S06]  /*1950*/  UISETP.GT.AND UP0, UPT, UR15, UR14, UPT ;  /* 0x0000000e0f00728c */ /* 0x000fcc000bf04270 */
[----:B--2---:R1:W2:Y:S03]  /*1960*/  SYNCS.PHASECHK.TRANS64.TRYWAIT P0, [UR8+0x18], R2 ;  /* 0x00001802ff0075a7 */ /* 0x0042a60008001108 */
[----:B------:R-:W-:Y:S05]  /*1970*/  BRA.U !UP0, `(.L_x_26) ;  /* 0x0000000108ac7547 */ /* 0x000fea000b800000 */
[----:B------:R-:W-:Y:S01]  /*1980*/  UIADD3 UR21, UPT, UPT, UR7, UR24, URZ ;  /* 0x0000001807157290 */ /* 0x000fe2000fffe0ff */
[----:B------:R-:W-:-:S11]  /*1990*/  UMOV UR25, UR6 ;  /* 0x0000000600197c82 */ /* 0x000fd60008000000 */
.L_x_31:
[----:B-1----:R-:W-:Y:S01]  /*19a0*/  ULEA UR17, UR25, UR4, 0x3 ;  /* 0x0000000419117291 */ /* 0x002fe2000f8e18ff */
[----:B--2---:R-:W-:Y:S01]  /*19b0*/  @!P5 MOV R3, 0x1800 ;  /* 0x000018000003d802 */ /* 0x004fe20000000f00 */
[----:B--2---:R-:W-:Y:S10]  /*19c0*/  @P0 BRA `(.L_x_27) ;  /* 0x00000000000c0947 */ /* 0x004ff40003800000 */
[----:B------:R-:W-:-:S04]  /*19d0*/  SHF.L.U32 R5, R15, 0x1f, RZ ;  /* 0x0000001f0f057819 */ /* 0x000fc800000006ff */
[----:B------:R-:W2:Y:S02]  /*19e0*/  SYNCS.PHASECHK.TRANS64.TRYWAIT P0, [UR17+0x18], R5 ;  /* 0x00001805ff0075a7 */ /* 0x000ea40008001111 */
[----:B--2---:R-:W-:Y:S05]  /*19f0*/  @!P0 BRA `(.L_x_28) ;  /* 0x0000004c007c8947 */ /* 0x004fea0003800000 */
.L_x_27:
[----:B------:R2:W-:Y:S01]  /*1a00*/  @!P5 SYNCS.ARRIVE.TRANS64 RZ, [UR17], R3 ;  /* 0x00000003ffffd9a7 */ /* 0x0005e20008000011 */
[----:B------:R-:W-:Y:S04]  /*1a10*/  BSSY.RECONVERGENT B0, `(.L_x_29) ;  /* 0x0000003000007945 */ /* 0x000fe80003800200 */
[----:B------:R-:W-:Y:S05]  /*1a20*/  @P4 BRA `(.L_x_30) ;  /* 0x0000000000044947 */ /* 0x000fea0003800000 */
[----:B------:R-:W-:Y:S05]  /*1a30*/  BPT.TRAP 0x1 ;  /* 0x000000040000795c */ /* 0x000fea0000300000 */
.L_x_30:
[----:B------:R-:W-:Y:S05]  /*1a40*/  BSYNC.RECONVERGENT B0 ;  /* 0x0000000000007941 */ /* 0x000fea0003800200 */
.L_x_29:
        /* <DEDUP_REMOVED lines=10> */
[----:B------:R-:W-:Y:S01]  /*1af0*/  UIADD3 UR16, UPT, UPT, UR16, 0x4400, URZ ;  /* 0x0000440010107890 */ /* 0x000fe2000fffe0ff */
[----:B-1----:R-:W-:Y:S01]  /*1b00*/  SHF.L.U32 R2, R15, 0x1f, RZ ;  /* 0x0000001f0f027819 */ /* 0x002fe200000006ff */
[----:B------:R-:W-:Y:S02]  /*1b10*/  UIADD3.X UR31, UPT, UPT, URZ, UR23, URZ, UP1, !UPT ;  /* 0x00000017ff1f7290 */ /* 0x000fe40008ffe4ff */
[----:B------:R-:W-:Y:S01]  /*1b20*/  UIADD3.X UR29, UPT, UPT, URZ, UR23, URZ, UP0, !UPT ;  /* 0x00000017ff1d7290 */ /* 0x000fe200087fe4ff */
[----:B------:R1:W1:Y:S01]  /*1b30*/  SYNCS.PHASECHK.TRANS64.TRYWAIT P0, [UR8+0x18], R2 ;  /* 0x00001802ff0075a7 */ /* 0x0002620008001108 */
[----:B------:R-:W-:Y:S01]  /*1b40*/  ULEA UR8, UR25, UR4, 0xb ;  /* 0x0000000419087291 */ /* 0x000fe2000f8e58ff */
[----:B------:R-:W-:Y:S01]  /*1b50*/  UMOV UR26, 0x0 ;  /* 0x00000000001a7882 */ /* 0x000fe20000000000 */
[----:B------:R-:W-:-:S02]  /*1b60*/  UMOV UR27, 0x10000000 ;  /* 0x10000000001b7882 */ /* 0x000fc40000000000 */
[----:B------:R-:W-:Y:S01]  /*1b70*/  UIADD3 UR8, UPT, UPT, UR8, 0x7400, URZ ;  /* 0x0000740008087890 */ /* 0x000fe2000fffe0ff */
[----:B------:R-:W-:Y:S01]  /*1b80*/  UMOV UR19, UR35 ;  /* 0x0000002300137c82 */ /* 0x000fe20008000000 */
[----:B------:R-:W-:Y:S01]  /*1b90*/  UMOV UR20, UR36 ;  /* 0x0000002400147c82 */ /* 0x000fe20008000000 */
[----:B------:R-:W-:Y:S01]  /*1ba0*/  UMOV UR12, UR36 ;  /* 0x00000024000c7c82 */ /* 0x000fe20008000000 */
[----:B------:R-:W-:Y:S01]  /*1bb0*/  UMOV UR9, UR17 ;  /* 0x0000001100097c82 */ /* 0x000fe20008000000 */
[----:B------:R-:W-:Y:S01]  /*1bc0*/  UMOV UR10, UR18 ;  /* 0x00000012000a7c82 */ /* 0x000fe20008000000 */
[----:B------:R1:W-:Y:S01]  /*1bd0*/  UTMALDG.3D [UR16], [UR30], desc[UR26] ;  /* 0x00001a101e0075b4 */ /* 0x0003e20008011000 */
[----:B------:R-:W-:Y:S01]  /*1be0*/  UIADD3 UR24, UPT, UPT, UR24, 0x1, URZ ;  /* 0x0000000118187890 */ /* 0x000fe2000fffe0ff */
[----:B------:R-:W-:-:S03]  /*1bf0*/  UMOV UR25, UR6 ;  /* 0x0000000600197c82 */ /* 0x000fc60008000000 */
[----:B------:R-:W-:Y:S01]  /*1c00*/  UISETP.NE.AND UP0, UPT, UR24, UR21, UPT ;  /* 0x000000151800728c */ /* 0x000fe2000bf05270 */
[----:B------:R1:W-:Y:S08]  /*1c10*/  UTMALDG.3D [UR8], [UR28], desc[UR26] ;  /* 0x00001a081c0075b4 */ /* 0x0003f00008011000 */
[----:B------:R-:W-:Y:S05]  /*1c20*/  BRA.U UP0, `(.L_x_31) ;  /* 0xfffffffd005c7547 */ /* 0x000fea000b83ffff */
.L_x_26:
[C---:B-1----:R-:W-:Y:S01]  /*1c30*/  LEA R2, R14.reuse, UR4, 0x3 ;  /* 0x000000040e027c11 */ /* 0x042fe2000f8e18ff */
[----:B------:R-:W-:Y:S01]  /*1c40*/  NOP ;  /* 0x0000000000007918 */ /* 0x000fe20000000000 */
[----:B--2---:R-:W-:Y:S02]  /*1c50*/  SHF.L.U32 R3, R13, 0x1f, RZ ;  /* 0x0000001f0d037819 */ /* 0x004fe400000006ff */
[----:B------:R-:W-:Y:S02]  /*1c60*/  LEA R4, R14, UR4, 0x4 ;  /* 0x000000040e047c11 */ /* 0x000fe4000f8e20ff */
[----:B------:R-:W1:Y:S02]  /*1c70*/  SYNCS.PHASECHK.TRANS64.TRYWAIT P0, [R2+URZ+0x50], R3 ;  /* 0x00005003020075a7 */ /* 0x000e6400080011ff */
[----:B-1----:R-:W-:Y:S05]  /*1c80*/  @!P0 BRA `(.L_x_32) ;  /* 0x0000004800f08947 */ /* 0x002fea0003800000 */
.L_x_97:
[----:B------:R-:W2:Y:S01]  /*1c90*/  LDS.128 R4, [R4+0xe0] ;  /* 0x0000e00004047984 */ /* 0x000ea20000000c00 */
[----:B---3--:R-:W-:Y:S01]  /*1ca0*/  ISETP.GE.AND P0, PT, R72, 0x1, PT ;  /* 0x000000014800780c */ /* 0x008fe20003f06270 */
[----:B-1----:R-:W-:Y:S01]  /*1cb0*/  VIADD R2, R2, 0x60 ;  /* 0x0000006002027836 */ /* 0x002fe20000000000 */
[----:B------:R-:W-:Y:S01]  /*1cc0*/  @!PT LDS RZ, [RZ] ;  /* 0x00000000fffff984 */ /* 0x000fe20000000800 */
[----:B------:R-:W-:Y:S01]  /*1cd0*/  @!PT LDS RZ, [RZ] ;  /* 0x00000000fffff984 */ /* 0x000fe20000000800 */
[----:B------:R-:W-:Y:S01]  /*1ce0*/  @!PT LDS RZ, [RZ] ;  /* 0x00000000fffff984 */ /* 0x000fe20000000800 */
[----:B------:R-:W-:Y:S01]  /*1cf0*/  @!PT LDS RZ, [RZ] ;  /* 0x00000000fffff984 */ /* 0x000fe20000000800 */
[----:B------:R1:W-:Y:S06]  /*1d00*/  MEMBAR.ALL.CTA ;  /* 0x0000000000007992 */ /* 0x0003ec0000008000 */
[----:B-1----:R-:W1:Y:S01]  /*1d10*/  FENCE.VIEW.ASYNC.S ;  /* 0x00000000000073c6 */ /* 0x002e620000000000 */
[----:B------:R-:W-:-:S04]  /*1d20*/  PRMT R2, RZ, 0x654, R2 ;  /* 0x00000654ff027816 */ /* 0x000fc80000000002 */
[----:B-1----:R1:W-:Y:S01]  /*1d30*/  SYNCS.ARRIVE.TRANS64.RED.A1T0 RZ, [R2+URZ], RZ ;  /* 0x000000ff02ff79a7 */ /* 0x0023e200081004ff */
[----:B--2---:R-:W-:-:S13]  /*1d40*/  LOP3.LUT P2, RZ, R6, 0x1, RZ, 0xc0, !PT ;  /* 0x0000000106ff7812 */ /* 0x004fda000784c0ff */
[----:B------:R-:W-:Y:S01]  /*1d50*/  @P2 SHF.R.U32.HI R3, RZ, 0x10, R5 ;  /* 0x00000010ff032819 */ /* 0x000fe20000011605 */
[----:B------:R-:W-:Y:S01]  /*1d60*/  VOTEU.ANY UP0, P2 ;  /* 0x0000000000ff7886 */ /* 0x000fe20001000100 */
[----:B------:R-:W-:Y:S02]  /*1d70*/  @P2 MOV R11, R4 ;  /* 0x00000004000b2202 */ /* 0x000fe40000000f00 */
[----:B------:R-:W-:Y:S02]  /*1d80*/  @P2 R2UR.BROADCAST UR8, R3 ;  /* 0x00000000030822ca */ /* 0x000fe400008e0000 */
[----:B------:R-:W-:-:S11]  /*1d90*/  @P2 LOP3.LUT R8, R5, 0xffff, RZ, 0xc0, !PT ;  /* 0x0000ffff05082812 */ /* 0x000fd600078ec0ff */
[----:B------:R-:W-:Y:S01]  /*1da0*/  @UP0 UMOV UR36, UR8 ;  /* 0x0000000800240c82 */ /* 0x000fe20008000000 */
[----:B-1----:R-:W-:Y:S05]  /*1db0*/  @!P0 BRA `(.L_x_33) ;  /* 0x0000000000b88947 */ /* 0x002fea0003800000 */
[----:B------:R-:W4:Y:S01]  /*1dc0*/  LDC.64 R4, c[0x0][0xb18] ;  /* 0x0002c600ff047b82 */ /* 0x000f220000000a00 */
[----:B------:R-:W-:-:S07]  /*1dd0*/  ISETP.NE.AND P3, PT, R72, 0x1, PT ;  /* 0x000000014800780c */ /* 0x000fce0003f65270 */
[----:B------:R-:W1:Y:S08]  /*1de0*/  LDC.64 R6, c[0x0][0xb10] ;  /* 0x0002c400ff067b82 */ /* 0x000e700000000a00 */
[----:B------:R-:W2:Y:S08]  /*1df0*/  LDC R16, c[0x0][0xb20] ;  /* 0x0002c800ff107b82 */ /* 0x000eb00000000800 */
[----:B------:R-:W3:Y:S01]  /*1e00*/  LDC R18, c[0x0][0xb0c] ;  /* 0x0002c300ff127b82 */ /* 0x000ee20000000800 */
[----:B----4-:R-:W-:Y:S01]  /*1e10*/  IMAD.HI.U32 R17, R0, R5, RZ ;  /* 0x0000000500117227 */ /* 0x010fe200078e00ff */
[----:B------:R-:W-:-:S03]  /*1e20*/  ISETP.NE.AND P0, PT, R4, 0x1, PT ;  /* 0x000000010400780c */ /* 0x000fc60003f05270 */
[----:B------:R-:W-:-:S03]  /*1e30*/  IMAD.HI.U32 R5, R8, R5, RZ ;  /* 0x0000000508057227 */ /* 0x000fc600078e00ff */
[----:B------:R-:W4:Y:S01]  /*1e40*/  LDC.64 R2, c[0x0][0xb28] ;  /* 0x0002ca00ff027b82 */ /* 0x000f220000000a00 */
[----:B-1----:R-:W-:-:S04]  /*1e50*/  IMAD.HI.U32 R20, R9, R6, RZ ;  /* 0x0000000609147227 */ /* 0x002fc800078e00ff */
[----:B------:R-:W-:Y:S01]  /*1e60*/  IMAD.HI.U32 R22, R11, R6, RZ ;  /* 0x000000060b167227 */ /* 0x000fe200078e00ff */
[----:B------:R-:W-:Y:S02]  /*1e70*/  SHF.R.U32.HI R20, RZ, R7, R20 ;  /* 0x00000007ff147219 */ /* 0x000fe40000011614 */
[-C--:B--2---:R-:W-:Y:S02]  /*1e80*/  SHF.R.U32.HI R17, RZ, R16.reuse, R17 ;  /* 0x00000010ff117219 */ /* 0x084fe40000011611 */
[----:B------:R-:W-:Y:S02]  /*1e90*/  SHF.R.U32.HI R5, RZ, R16, R5 ;  /* 0x00000010ff057219 */ /* 0x000fe40000011605 */
[----:B------:R-:W-:Y:S02]  /*1ea0*/  SEL R17, R0, R17, !P0 ;  /* 0x0000001100117207 */ /* 0x000fe40004000000 */
[----:B------:R-:W-:Y:S02]  /*1eb0*/  SHF.R.U32.HI R22, RZ, R7, R22 ;  /* 0x00000007ff167219 */ /* 0x000fe40000011616 */
[----:B---3--:R-:W-:-:S02]  /*1ec0*/  ISETP.NE.AND P1, PT, R18, 0x1, PT ;  /* 0x000000011200780c */ /* 0x008fc40003f25270 */
[----:B------:R-:W-:Y:S02]  /*1ed0*/  SEL R5, R8, R5, !P0 ;  /* 0x0000000508057207 */ /* 0x000fe40004000000 */
[----:B------:R-:W-:Y:S02]  /*1ee0*/  SEL R19, R9, R20, !P1 ;  /* 0x0000001409137207 */ /* 0x000fe40004800000 */
[----:B------:R-:W-:Y:S01]  /*1ef0*/  SEL R7, R11, R22, !P1 ;  /* 0x000000160b077207 */ /* 0x000fe20004800000 */
[----:B----4-:R-:W-:-:S04]  /*1f00*/  IMAD.HI.U32 R20, R17, R2, RZ ;  /* 0x0000000211147227 */ /* 0x010fc800078e00ff */
[----:B------:R-:W-:Y:S01]  /*1f10*/  IMAD.HI.U32 R6, R19, R2, RZ ;  /* 0x0000000213067227 */ /* 0x000fe200078e00ff */
[----:B------:R-:W-:-:S04]  /*1f20*/  @P3 SHF.R.U32.HI R17, RZ, R3, R20 ;  /* 0x00000003ff113219 */ /* 0x000fc80000011614 */
[----:B------:R-:W-:Y:S01]  /*1f30*/  @P3 SHF.R.U32.HI R19, RZ, R3, R6 ;  /* 0x00000003ff133219 */ /* 0x000fe20000011606 */
[----:B------:R-:W-:-:S04]  /*1f40*/  IMAD R17, R72, R17, RZ ;  /* 0x0000001148117224 */ /* 0x000fc800078e02ff */
[----:B------:R-:W-:Y:S01]  /*1f50*/  IMAD R6, R72, R19, RZ ;  /* 0x0000001348067224 */ /* 0x000fe200078e02ff */
[C---:B------:R-:W-:Y:S02]  /*1f60*/  ISETP.GE.AND P0, PT, R5.reuse, R17, PT ;  /* 0x000000110500720c */ /* 0x040fe40003f06270 */
[----:B------:R-:W-:Y:S02]  /*1f70*/  IADD3 R17, PT, PT, -R5, RZ, RZ ;  /* 0x000000ff05117210 */ /* 0x000fe40007ffe1ff */
[----:B------:R-:W-:Y:S01]  /*1f80*/  ISETP.GE.OR P0, PT, R7, R6, P0 ;  /* 0x000000060700720c */ /* 0x000fe20000706670 */
[----:B------:R-:W-:-:S04]  /*1f90*/  IMAD.HI.U32 R6, R5, R2, RZ ;  /* 0x0000000205067227 */ /* 0x000fc800078e00ff */
[----:B------:R-:W-:Y:S01]  /*1fa0*/  IMAD R8, R4, R17, R8 ;  /* 0x0000001104087224 */ /* 0x000fe200078e0208 */
[----:B------:R-:W-:-:S04]  /*1fb0*/  SHF.R.U32.HI R6, RZ, R3, R6 ;  /* 0x00000003ff067219 */ /* 0x000fc80000011606 */
[----:B------:R-:W-:-:S03]  /*1fc0*/  SEL R6, R5, R6, !P3 ;  /* 0x0000000605067207 */ /* 0x000fc60005800000 */
[----:B------:R-:W-:-:S04]  /*1fd0*/  @!P0 IMAD.HI.U32 R16, R7, R2, RZ ;  /* 0x0000000207108227 */ /* 0x000fc800078e00ff */
[----:B------:R-:W-:Y:S01]  /*1fe0*/  IMAD.MOV R2, RZ, RZ, -R6 ;  /* 0x000000ffff027224 */ /* 0x000fe200078e0a06 */
[----:B------:R-:W-:-:S03]  /*1ff0*/  @!P0 SHF.R.U32.HI R16, RZ, R3, R16 ;  /* 0x00000003ff108219 */ /* 0x000fc60000011610 */
[----:B------:R-:W-:Y:S01]  /*2000*/  IMAD R2, R72, R2, R5 ;  /* 0x0000000248027224 */ /* 0x000fe200078e0205 */
[----:B------:R-:W-:-:S05]  /*2010*/  @!P0 SEL R3, R7, R16, !P3 ;  /* 0x0000001007038207 */ /* 0x000fca0005800000 */
[--C-:B------:R-:W-:Y:S02]  /*2020*/  @!P0 IMAD.IADD R6, R6, 0x1, -R3.reuse ;  /* 0x0000000106068824 */ /* 0x100fe400078e0a03 */
[----:B------:R-:W-:Y:S01]  /*2030*/  @!P0 IMAD R3, R2, R19, R3 ;  /* 0x0000001302038224 */ /* 0x000fe200078e0203 */
[----:B------:R-:W-:Y:S01]  /*2040*/  IADD3 R2, PT, PT, -R7, RZ, RZ ;  /* 0x000000ff07027210 */ /* 0x000fe20007ffe1ff */
[----:B------:R-:W-:Y:S02]  /*2050*/  @!P0 IMAD R5, R72, R6, R7 ;  /* 0x0000000648058224 */ /* 0x000fe400078e0207 */
[----:B------:R-:W-:Y:S02]  /*2060*/  @!P0 IMAD.MOV.U32 R7, RZ, RZ, R3 ;  /* 0x000000ffff078224 */ /* 0x000fe400078e0003 */
[----:B------:R-:W-:Y:S02]  /*2070*/  IMAD R2, R18, R2, R11 ;  /* 0x0000000212027224 */ /* 0x000fe400078e020b */
[----:B------:R-:W-:-:S02]  /*2080*/  IMAD R8, R5, R4, R8 ;  /* 0x0000000405087224 */ /* 0x000fc400078e0208 */
[----:B------:R-:W-:Y:S02]  /*2090*/  IMAD R11, R7, R18, R2 ;  /* 0x00000012070b7224 */ /* 0x000fe400078e0202 */
.L_x_33:
[----:B------:R-:W1:Y:S02]  /*20a0*/  LDCU UR8, c[0x0][0xb30] ;  /* 0x00016600ff0877ac */ /* 0x000e640008000800 */
[----:B-1----:R-:W-:-:S09]  /*20b0*/  UISETP.NE.AND UP0, UPT, UR8, 0x1, UPT ;  /* 0x000000010800788c */ /* 0x002fd2000bf05270 */
[----:B------:R-:W-:Y:S05]  /*20c0*/  BRA.U UP0, `(.L_x_34) ;  /* 0x0000000100407547 */ /* 0x000fea000b800000 */
[----:B------:R-:W1:Y:S08]  /*20d0*/  LDC.64 R4, c[0x0][0xb10] ;  /* 0x0002c400ff047b82 */ /* 0x000e700000000a00 */
[----:B------:R-:W2:Y:S08]  /*20e0*/  LDC.64 R2, c[0x0][0xb18] ;  /* 0x0002c600ff027b82 */ /* 0x000eb00000000a00 */
[----:B------:R-:W3:Y:S08]  /*20f0*/  LDC R6, c[0x0][0xb20] ;  /* 0x0002c800ff067b82 */ /* 0x000ef00000000800 */
[----:B------:R-:W4:Y:S01]  /*2100*/  LDC R16, c[0x0][0xb0c] ;  /* 0x0002c300ff107b82 */ /* 0x000f220000000800 */
[----:B-1----:R-:W-:-:S05]  /*2110*/  IMAD.HI.U32 R4, R11, R4, RZ ;  /* 0x000000040b047227 */ /* 0x002fca00078e00ff */
[----:B------:R-:W-:Y:S01]  /*2120*/  SHF.R.U32.HI R4, RZ, R5, R4 ;  /* 0x00000005ff047219 */ /* 0x000fe20000011604 */
[----:B--2---:R-:W-:Y:S01]  /*2130*/  IMAD.HI.U32 R3, R8, R3, RZ ;  /* 0x0000000308037227 */ /* 0x004fe200078e00ff */
[----:B------:R-:W-:-:S04]  /*2140*/  ISETP.NE.AND P0, PT, R2, 0x1, PT ;  /* 0x000000010200780c */ /* 0x000fc80003f05270 */
[----:B---3--:R-:W-:-:S04]  /*2150*/  SHF.R.U32.HI R3, RZ, R6, R3 ;  /* 0x00000006ff037219 */ /* 0x008fc80000011603 */
[----:B------:R-:W-:Y:S02]  /*2160*/  SEL R3, R8, R3, !P0 ;  /* 0x0000000308037207 */ /* 0x000fe40004000000 */
[----:B----4-:R-:W-:-:S04]  /*2170*/  ISETP.NE.AND P1, PT, R16, 0x1, PT ;  /* 0x000000011000780c */ /* 0x010fc80003f25270 */
[----:B------:R-:W-:-:S05]  /*2180*/  SEL R4, R11, R4, !P1 ;  /* 0x000000040b047207 */ /* 0x000fca0004800000 */
[----:B------:R-:W-:Y:S02]  /*2190*/  IMAD.IADD R5, R3, 0x1, -R4 ;  /* 0x0000000103057824 */ /* 0x000fe400078e0a04 */
[----:B------:R-:W-:Y:S02]  /*21a0*/  IMAD.IADD R3, R4, 0x1, -R3 ;  /* 0x0000000104037824 */ /* 0x000fe400078e0a03 */
[----:B------:R-:W-:Y:S02]  /*21b0*/  IMAD R11, R5, R16, R11 ;  /* 0x00000010050b7224 */ /* 0x000fe400078e020b */
[----:B------:R-:W-:-:S07]  /*21c0*/  IMAD R8, R3, R2, R8 ;  /* 0x0000000203087224 */ /* 0x000fce00078e0208 */
.L_x_34:
[----:B------:R-:W-:Y:S01]  /*21d0*/  VIADD R14, R14, 0x1 ;  /* 0x000000010e0e7836 */ /* 0x000fe20000000000 */
[----:B------:R-:W-:Y:S01]  /*21e0*/  PLOP3.LUT P1, PT, PT, PT, PT, 0x80, 0x8 ;  /* 0x000000000008781c */ /* 0x000fe20003f2f070 */
[----:B------:R-:W-:Y:S02]  /*21f0*/  IMAD.IADD R165, R11, 0x1, R154 ;  /* 0x000000010ba57824 */ /* 0x000fe400078e029a */
[----:B------:R-:W-:Y:S01]  /*2200*/  IMAD.IADD R155, R8, 0x1, R143 ;  /* 0x00000001089b7824 */ /* 0x000fe200078e028f */
[----:B------:R-:W-:-:S04]  /*2210*/  ISETP.NE.AND P0, PT, R14, 0x2, PT ;  /* 0x000000020e00780c */ /* 0x000fc80003f05270 */
[----:B------:R-:W-:Y:S02]  /*2220*/  SEL R2, RZ, 0x1, P0 ;  /* 0x00000001ff027807 */ /* 0x000fe40000000000 */
[----:B------:R-:W-:Y:S02]  /*2230*/  SEL R14, R14, RZ, P0 ;  /* 0x000000ff0e0e7207 */ /* 0x000fe40000000000 */
[----:B------:R-:W-:Y:S01]  /*2240*/  LOP3.LUT R13, R13, R2, RZ, 0x3c, !PT ;  /* 0x000000020d0d7212 */ /* 0x000fe200078e3cff */
[----:B------:R-:W-:Y:S06]  /*2250*/  @P2 BRA `(.L_x_35) ;  /* 0xfffffff000982947 */ /* 0x000fec000383ffff */
[----:B------:R-:W-:Y:S01]  /*2260*/  UIADD3 UR4, UPT, UPT, UR4, 0x18, URZ ;  /* 0x0000001804047890 */ /* 0x000fe2000fffe0ff */
[----:B------:R-:W-:-:S03]  /*2270*/  SHF.L.U32 R3, R15, 0x1f, RZ ;  /* 0x0000001f0f037819 */ /* 0x000fc600000006ff */
[----:B------:R-:W-:-:S09]  /*2280*/  ULEA UR5, UR6, UR4, 0x3 ;  /* 0x0000000406057291 */ /* 0x000fd2000f8e18ff */
[----:B------:R-:W1:Y:S02]  /*2290*/  SYNCS.PHASECHK.TRANS64.TRYWAIT P0, [UR5], R3 ;  /* 0x00000003ff0075a7 */ /* 0x000e640008001105 */
[----:B-1----:R-:W-:Y:S05]  /*22a0*/  @!P0 BRA `(.L_x_36) ;  /* 0x00000044007c8947 */ /* 0x002fea0003800000 */
.L_x_99:
[----:B------:R-:W-:-:S04]  /*22b0*/  UIADD3 UR6, UPT, UPT, UR6, 0x1, URZ ;  /* 0x0000000106067890 */ /* 0x000fc8000fffe0ff */
[----:B------:R-:W-:-:S04]  /*22c0*/  UISETP.NE.AND UP0, UPT, UR6, 0x3, UPT ;  /* 0x000000030600788c */ /* 0x000fc8000bf05270 */
[----:B------:R-:W-:Y:S02]  /*22d0*/  USEL UR7, URZ, 0x1, UP0 ;  /* 0x00000001ff077887 */ /* 0x000fe40008000000 */
[----:B------:R-:W-:-:S04]  /*22e0*/  USEL UR6, UR6, URZ, UP0 ;  /* 0x000000ff06067287 */ /* 0x000fc80008000000 */
[----:B------:R-:W-:Y:S01]  /*22f0*/  ULEA UR5, UR6, UR4, 0x3 ;  /* 0x0000000406057291 */ /* 0x000fe2000f8e18ff */
[----:B------:R-:W-:-:S04]  /*2300*/  LOP3.LUT R15, R15, UR7, RZ, 0x3c, !PT ;  /* 0x000000070f0f7c12 */ /* 0x000fc8000f8e3cff */
[----:B-1----:R-:W-:-:S04]  /*2310*/  SHF.L.U32 R3, R15, 0x1f, RZ ;  /* 0x0000001f0f037819 */ /* 0x002fc800000006ff */
[----:B------:R-:W1:Y:S02]  /*2320*/  SYNCS.PHASECHK.TRANS64.TRYWAIT P0, [UR5], R3 ;  /* 0x00000003ff0075a7 */ /* 0x000e640008001105 */
[----:B-1----:R-:W-:Y:S05]  /*2330*/  @!P0 BRA `(.L_x_37) ;  /* 0x0000004400708947 */ /* 0x002fea0003800000 */
.L_x_101:
[----:B------:R-:W-:-:S04]  /*2340*/  UIADD3 UR6, UPT, UPT, UR6, 0x1, URZ ;  /* 0x0000000106067890 */ /* 0x000fc8000fffe0ff */
[----:B------:R-:W-:-:S04]  /*2350*/  UISETP.NE.AND UP0, UPT, UR6, 0x3, UPT ;  /* 0x000000030600788c */ /* 0x000fc8000bf05270 */
[----:B------:R-:W-:Y:S02]  /*2360*/  USEL UR5, URZ, 0x1, UP0 ;  /* 0x00000001ff057887 */ /* 0x000fe40008000000 */
[----:B------:R-:W-:-:S04]  /*2370*/  USEL UR6, UR6, URZ, UP0 ;  /* 0x000000ff06067287 */ /* 0x000fc80008000000 */
[----:B------:R-:W-:Y:S01]  /*2380*/  ULEA UR6, UR6, UR4, 0x3 ;  /* 0x0000000406067291 */ /* 0x000fe2000f8e18ff */
[----:B-1----:R-:W-:-:S04]  /*2390*/  LOP3.LUT R3, R15, UR5, RZ, 0x3c, !PT ;  /* 0x000000050f037c12 */ /* 0x002fc8000f8e3cff */
[----:B------:R-:W-:Y:S01]  /*23a0*/  SHF.L.U32 R3, R3, 0x1f, RZ ;  /* 0x0000001f03037819 */ /* 0x000fe200000006ff */
[----:B----4-:R-:W-:-:S07]  /*23b0*/  IMAD.U32 R0, RZ, RZ, UR6 ;  /* 0x00000006ff007e24 */ /* 0x010fce000f8e00ff */
.L_x_38:
[----:B-1----:R1:W2:Y:S02]  /*23c0*/  SYNCS.PHASECHK.TRANS64.TRYWAIT P0, [R0+URZ], R3 ;  /* 0x00000003000075a7 */ /* 0x0022a400080011ff */
[----:B--2---:R-:W-:Y:S05]  /*23d0*/  @!P0 NANOSLEEP.SYNCS 0x989680 ;  /* 0x009896800000895d */ /* 0x004fea0003900000 */
[----:B------:R-:W2:Y:S02]  /*23e0*/  @!P0 SYNCS.PHASECHK.TRANS64 P0, [R0+URZ], R3 ;  /* 0x00000003000085a7 */ /* 0x000ea400080010ff */
[----:B--2---:R-:W-:Y:S05]  /*23f0*/  @P0 EXIT ;  /* 0x000000000000094d */ /* 0x004fea0003800000 */
[----:B------:R-:W-:Y:S05]  /*2400*/  BRA `(.L_x_38) ;  /* 0xfffffffc00ec7947 */ /* 0x000fea000383ffff */
.L_x_17:
[----:B------:R-:W-:-:S04]  /*2410*/  UISETP.NE.AND UP1, UPT, UR37, URZ, UPT ;  /* 0x000000ff2500728c */ /* 0x000fc8000bf25270 */
[----:B------:R-:W-:-:S09]  /*2420*/  UISETP.NE.OR UP1, UPT, UR8, 0x1, UP1 ;  /* 0x000000010800788c */ /* 0x000fd20008f25670 */
[----:B------:R-:W-:Y:S05]  /*2430*/  BRA.U UP1, `(.L_x_39) ;  /* 0x0000000501487547 */ /* 0x000fea000b800000 */
[----:B------:R-:W-:Y:S01]  /*2440*/  ISETP.NE.AND P2, PT, R2, RZ, PT ;  /* 0x000000ff0200720c */ /* 0x000fe20003f45270 */
[----:B------:R-:W-:Y:S01]  /*2450*/  IMAD.MOV.U32 R12, RZ, RZ, 0x1 ;  /* 0x00000001ff0c7424 */ /* 0x000fe200078e00ff */
[----:B------:R-:W-:Y:S02]  /*2460*/  CS2R R10, SRZ ;  /* 0x00000000000a7805 */ /* 0x000fe4000001ff00 */
[----:B------:R-:W-:Y:S01]  /*2470*/  CS2R R8, SRZ ;  /* 0x0000000000087805 */ /* 0x000fe2000001ff00 */
[----:B------:R-:W-:Y:S01]  /*2480*/  UMOV UR4, 0x400 ;  /* 0x0000040000047882 */ /* 0x000fe20000000000 */
[----:B------:R-:W-:Y:S01]  /*2490*/  UMOV UR6, URZ ;  /* 0x000000ff00067c82 */ /* 0x000fe20008000000 */
[----:B------:R-:W-:-:S12]  /*24a0*/  ULEA UR37, UR37, UR4, 0x18 ;  /* 0x0000000425257291 */ /* 0x000fd8000f8ec0ff */
.L_x_43:
[----:B------:R-:W-:Y:S02]  /*24b0*/  LEA R0, R8, UR37, 0x3 ;  /* 0x0000002508007c11 */ /* 0x000fe4000f8e18ff */
[----:B------:R-:W-:-:S03]  /*24c0*/  SHF.L.U32 R5, R9, 0x1f, RZ ;  /* 0x0000001f09057819 */ /* 0x000fc600000006ff */
[----:B------:R-:W-:Y:S01]  /*24d0*/  VIADD R4, R0, 0xc0 ;  /* 0x000000c000047836 */ /* 0x000fe20000000000 */
[----:B------:R-:W1:Y:S02]  /*24e0*/  SYNCS.PHASECHK.TRANS64.TRYWAIT P0, [R0+URZ+0xb0], R5 ;  /* 0x0000b005000075a7 */ /* 0x000e6400080011ff */
[----:B-1----:R-:W-:Y:S05]  /*24f0*/  @!P0 BRA `(.L_x_40) ;  /* 0x0000004400188947 */ /* 0x002fea0003800000 */
.L_x_102:
[----:B------:R-:W-:Y:S01]  /*2500*/  ULEA UR5, UR6, UR37, 0x3 ;  /* 0x0000002506057291 */ /* 0x000fe2000f8e18ff */
[----:B------:R-:W-:Y:S02]  /*2510*/  PRMT R4, RZ, 0x654, R4 ;  /* 0x00000654ff047816 */ /* 0x000fe40000000004 */
[----:B-1----:R-:W-:Y:S01]  /*2520*/  SHF.L.U32 R5, R12, 0x1f, RZ ;  /* 0x0000001f0c057819 */ /* 0x002fe200000006ff */
[----:B------:R-:W-:Y:S01]  /*2530*/  UIADD3 UR4, UPT, UPT, UR5, 0x50, URZ ;  /* 0x0000005005047890 */ /* 0x000fe2000fffe0ff */
[----:B------:R1:W-:Y:S05]  /*2540*/  SYNCS.ARRIVE.TRANS64.RED.A1T0 RZ, [R4+URZ], RZ ;  /* 0x000000ff04ff79a7 */ /* 0x0003ea00081004ff */
[----:B------:R-:W-:Y:S01]  /*2550*/  IMAD.U32 R7, RZ, RZ, UR4 ;  /* 0x00000004ff077e24 */ /* 0x000fe2000f8e00ff */
[----:B------:R-:W2:Y:S04]  /*2560*/  SYNCS.PHASECHK.TRANS64.TRYWAIT P0, [UR5+0x60], R5 ;  /* 0x00006005ff0075a7 */ /* 0x000ea80008001105 */
[----:B------:R-:W-:Y:S01]  /*2570*/  PRMT R6, R2, 0x654, R7 ;  /* 0x0000065402067816 */ /* 0x000fe20000000007 */
[----:B-1----:R-:W-:Y:S01]  /*2580*/  @!P2 IMAD.MOV.U32 R4, RZ, RZ, 0x10 ;  /* 0x00000010ff04a424 */ /* 0x002fe200078e00ff */
[----:B--2---:R-:W-:Y:S06]  /*2590*/  @!P0 BRA `(.L_x_41) ;  /* 0x0000004400048947 */ /* 0x004fec0003800000 */
.L_x_104:
[----:B------:R-:W-:Y:S01]  /*25a0*/  ULEA UR4, UR6, UR37, 0x4 ;  /* 0x0000002506047291 */ /* 0x000fe2000f8e20ff */
[----:B------:R-:W-:Y:S01]  /*25b0*/  SEL R3, R6, R3, !P2 ;  /* 0x0000000306037207 */ /* 0x000fe20005000000 */
[----:B------:R-:W-:Y:S01]  /*25c0*/  UIADD3 UR5, UPT, UPT, UR5, 0x50, URZ ;  /* 0x0000005005057890 */ /* 0x000fe2000fffe0ff */
[----:B-1----:R-:W-:Y:S01]  /*25d0*/  LEA R0, R11, UR37, 0x3 ;  /* 0x000000250b007c11 */ /* 0x002fe2000f8e18ff */
[----:B------:R-:W-:Y:S01]  /*25e0*/  UIADD3 UR4, UPT, UPT, UR4, 0xe0, URZ ;  /* 0x000000e004047890 */ /* 0x000fe2000fffe0ff */
[----:B------:R-:W-:Y:S01]  /*25f0*/  SHF.L.U32 R5, R10, 0x1f, RZ ;  /* 0x0000001f0a057819 */ /* 0x000fe200000006ff */
[----:B------:R1:W-:Y:S01]  /*2600*/  @!P2 SYNCS.ARRIVE.TRANS64.RED RZ, [R3+URZ], R4 ;  /* 0x0000000403ffa9a7 */ /* 0x0003e200080004ff */
[----:B------:R-:W-:Y:S01]  /*2610*/  UIADD3 UR6, UPT, UPT, UR6, 0x1, URZ ;  /* 0x0000000106067890 */ /* 0x000fe2000fffe0ff */
[----:B------:R-:W-:-:S03]  /*2620*/  VIADD R8, R8, 0x1 ;  /* 0x0000000108087836 */ /* 0x000fc60000000000 */
[----:B------:R-:W-:Y:S02]  /*2630*/  UISETP.NE.AND UP0, UPT, UR6, 0x2, UPT ;  /* 0x000000020600788c */ /* 0x000fe4000bf05270 */
[----:B------:R-:W-:Y:S06]  /*2640*/  UGETNEXTWORKID.BROADCAST [UR4], [UR5] ;  /* 0x00000000040073ca */ /* 0x000fec0008000100 */
[----:B------:R-:W-:Y:S01]  /*2650*/  USEL UR4, URZ, 0x1, UP0 ;  /* 0x00000001ff047887 */ /* 0x000fe20008000000 */
[----:B------:R-:W-:Y:S01]  /*2660*/  ISETP.NE.AND P0, PT, R8, 0x2, PT ;  /* 0x000000020800780c */ /* 0x000fe20003f05270 */
[----:B------:R-:W-:Y:S01]  /*2670*/  USEL UR6, UR6, URZ, UP0 ;  /* 0x000000ff06067287 */ /* 0x000fe20008000000 */
[----:B------:R-:W2:Y:S03]  /*2680*/  SYNCS.PHASECHK.TRANS64.TRYWAIT P1, [R0+URZ+0x50], R5 ;  /* 0x00005005000075a7 */ /* 0x000ea600080211ff */
[----:B------:R-:W-:Y:S01]  /*2690*/  LOP3.LUT R12, R12, UR4, RZ, 0x3c, !PT ;  /* 0x000000040c0c7c12 */ /* 0x000fe2000f8e3cff */
[----:B-12---:R-:W-:Y:S07]  /*26a0*/  @!P1 BRA `(.L_x_42) ;  /* 0x0000004000d89947 */ /* 0x006fee0003800000 */
.L_x_105:
[C---:B------:R-:W-:Y:S01]  /*26b0*/  LEA R4, R11.reuse, UR37, 0x4 ;  /* 0x000000250b047c11 */ /* 0x040fe2000f8e20ff */
[----:B-1----:R-:W-:Y:S01]  /*26c0*/  VIADD R0, R0, 0x60 ;  /* 0x0000006000007836 */ /* 0x002fe20000000000 */
[----:B------:R-:W-:Y:S01]  /*26d0*/  SEL R8, R8, RZ, P0 ;  /* 0x000000ff08087207 */ /* 0x000fe20000000000 */
[----:B------:R-:W-:-:S03]  /*26e0*/  VIADD R11, R11, 0x1 ;  /* 0x000000010b0b7836 */ /* 0x000fc60000000000 */
[----:B------:R-:W1:Y:S01]  /*26f0*/  LDS.128 R4, [R4+0xe0] ;  /* 0x0000e00004047984 */ /* 0x000e620000000c00 */
[----:B------:R-:W-:Y:S02]  /*2700*/  PRMT R0, RZ, 0x654, R0 ;  /* 0x00000654ff007816 */ /* 0x000fe40000000000 */
[C---:B------:R-:W-:Y:S01]  /*2710*/  ISETP.NE.AND P1, PT, R11.reuse, 0x2, PT ;  /* 0x000000020b00780c */ /* 0x040fe20003f25270 */
[----:B------:R-:W-:Y:S01]  /*2720*/  @!PT LDS RZ, [RZ] ;  /* 0x00000000fffff984 */ /* 0x000fe20000000800 */
[----:B------:R-:W-:Y:S01]  /*2730*/  @!PT LDS RZ, [RZ] ;  /* 0x00000000fffff984 */ /* 0x000fe20000000800 */
[----:B------:R-:W-:Y:S01]  /*2740*/  @!PT LDS RZ, [RZ] ;  /* 0x00000000fffff984 */ /* 0x000fe20000000800 */
[----:B------:R-:W-:Y:S01]  /*2750*/  @!PT LDS RZ, [RZ] ;  /* 0x00000000fffff984 */ /* 0x000fe20000000800 */
[----:B------:R2:W-:Y:S06]  /*2760*/  MEMBAR.ALL.CTA ;  /* 0x0000000000007992 */ /* 0x0005ec0000008000 */
[----:B--2---:R-:W2:Y:S01]  /*2770*/  FENCE.VIEW.ASYNC.S ;  /* 0x00000000000073c6 */ /* 0x004ea20000000000 */
[----:B------:R-:W-:Y:S01]  /*2780*/  SEL R11, R11, RZ, P1 ;  /* 0x000000ff0b0b7207 */ /* 0x000fe20000800000 */
[----:B--2---:R2:W-:Y:S01]  /*2790*/  SYNCS.ARRIVE.TRANS64.RED.A1T0 RZ, [R0+URZ], RZ ;  /* 0x000000ff00ff79a7 */ /* 0x0045e200081004ff */
[----:B-1----:R-:W-:-:S02]  /*27a0*/  LOP3.LUT P3, RZ, R6, 0x1, RZ, 0xc0, !PT ;  /* 0x0000000106ff7812 */ /* 0x002fc4000786c0ff */
[----:B------:R-:W-:-:S04]  /*27b0*/  SEL R5, RZ, 0x1, P1 ;  /* 0x00000001ff057807 */ /* 0x000fc80000800000 */
[----:B------:R-:W-:Y:S02]  /*27c0*/  LOP3.LUT R10, R10, R5, RZ, 0x3c, !PT ;  /* 0x000000050a0a7212 */ /* 0x000fe400078e3cff */
[----:B--2---:R-:W-:-:S04]  /*27d0*/  SEL R0, RZ, 0x1, P0 ;  /* 0x00000001ff007807 */ /* 0x004fc80000000000 */
[----:B------:R-:W-:Y:S01]  /*27e0*/  LOP3.LUT R9, R9, R0, RZ, 0x3c, !PT ;  /* 0x0000000009097212 */ /* 0x000fe200078e3cff */
[----:B------:R-:W-:Y:S06]  /*27f0*/  @P3 BRA `(.L_x_43) ;  /* 0xfffffffc002c3947 */ /* 0x000fec000383ffff */
[----:B------:R-:W-:Y:S01]  /*2800*/  ULEA UR5, UR6, UR37, 0x3 ;  /* 0x0000002506057291 */ /* 0x000fe2000f8e18ff */
[----:B------:R-:W-:-:S08]  /*2810*/  SHF.L.U32 R3, R12, 0x1f, RZ ;  /* 0x0000001f0c037819 */ /* 0x000fd000000006ff */
[----:B------:R-:W1:Y:S02]  /*2820*/  SYNCS.PHASECHK.TRANS64 P0, [UR5+0x60], R3 ;  /* 0x00006003ff0075a7 */ /* 0x000e640008001005 */
[----:B-1----:R-:W-:Y:S05]  /*2830*/  @P0 BRA `(.L_x_44) ;  /* 0x0000000000080947 */ /* 0x002fea0003800000 */
[----:B------:R-:W1:Y:S02]  /*2840*/  SYNCS.PHASECHK.TRANS64.TRYWAIT P0, [UR5+0x60], R3 ;  /* 0x00006003ff0075a7 */ /* 0x000e640008001105 */
[----:B-1----:R-:W-:Y:S05]  /*2850*/  @!P0 BRA `(.L_x_45) ;  /* 0x0000004000808947 */ /* 0x002fea0003800000 */
.L_x_44:
[----:B------:R-:W-:-:S04]  /*2860*/  UIADD3 UR4, UPT, UPT, UR6, 0x1, URZ ;  /* 0x0000000106047890 */ /* 0x000fc8000fffe0ff */
[----:B------:R-:W-:-:S04]  /*2870*/  UISETP.NE.AND UP0, UPT, UR4, 0x2, UPT ;  /* 0x000000020400788c */ /* 0x000fc8000bf05270 */
[----:B------:R-:W-:Y:S02]  /*2880*/  USEL UR7, URZ, 0x1, UP0 ;  /* 0x00000001ff077887 */ /* 0x000fe40008000000 */
[----:B------:R-:W-:-:S04]  /*2890*/  USEL UR4, UR4, URZ, UP0 ;  /* 0x000000ff04047287 */ /* 0x000fc80008000000 */
[----:B------:R-:W-:Y:S01]  /*28a0*/  ULEA UR4, UR4, UR37, 0x3 ;  /* 0x0000002504047291 */ /* 0x000fe2000f8e18ff */
[----:B-1----:R-:W-:-:S04]  /*28b0*/  LOP3.LUT R3, R12, UR7, RZ, 0x3c, !PT ;  /* 0x000000070c037c12 */ /* 0x002fc8000f8e3cff */
[----:B------:R-:W-:-:S04]  /*28c0*/  SHF.L.U32 R0, R3, 0x1f, RZ ;  /* 0x0000001f03007819 */ /* 0x000fc800000006ff */
[----:B------:R-:W1:Y:S02]  /*28d0*/  SYNCS.PHASECHK.TRANS64 P0, [UR4+0x60], R0 ;  /* 0x00006000ff0075a7 */ /* 0x000e640008001004 */
[----:B-1----:R-:W-:Y:S05]  /*28e0*/  @P0 EXIT ;  /* 0x000000000000094d */ /* 0x002fea0003800000 */
[----:B------:R-:W-:Y:S02]  /*28f0*/  SHF.L.U32 R3, R3, 0x1f, RZ ;  /* 0x0000001f03037819 */ /* 0x000fe400000006ff */
[----:B------:R-:W-:-:S07]  /*2900*/  MOV R0, UR4 ;  /* 0x0000000400007c02 */ /* 0x000fce0008000f00 */
.L_x_46:
[----:B-1----:R1:W2:Y:S02]  /*2910*/  SYNCS.PHASECHK.TRANS64.TRYWAIT P0, [R0+URZ+0x60], R3 ;  /* 0x00006003000075a7 */ /* 0x0022a400080011ff */
[----:B--2---:R-:W-:Y:S05]  /*2920*/  @!P0 NANOSLEEP.SYNCS 0x989680 ;  /* 0x009896800000895d */ /* 0x004fea0003900000 */
[----:B------:R-:W2:Y:S02]  /*2930*/  @!P0 SYNCS.PHASECHK.TRANS64 P0, [R0+URZ+0x60], R3 ;  /* 0x00006003000085a7 */ /* 0x000ea400080010ff */
[----:B--2---:R-:W-:Y:S05]  /*2940*/  @P0 EXIT ;  /* 0x000000000000094d */ /* 0x004fea0003800000 */
[----:B------:R-:W-:Y:S05]  /*2950*/  BRA `(.L_x_46) ;  /* 0xfffffffc00ec7947 */ /* 0x000fea000383ffff */
.L_x_39:
[----:B------:R-:W-:-:S09]  /*2960*/  UISETP.NE.AND UP1, UPT, UR8, URZ, UPT ;  /* 0x000000ff0800728c */ /* 0x000fd2000bf25270 */
[----:B------:R-:W-:Y:S05]  /*2970*/  BRA.U UP1, `(.L_x_47) ;  /* 0x0000000d01607547 */ /* 0x000fea000b800000 */
[----:B------:R-:W-:Y:S01]  /*2980*/  UMOV UR4, 0x40 ;  /* 0x0000004000047882 */ /* 0x000fe20000000000 */
[----:B------:R-:W-:Y:S01]  /*2990*/  NOP ;  /* 0x0000000000007918 */ /* 0x000fe20000000000 */
[----:B------:R-:W-:Y:S01]  /*29a0*/  ULEA UR4, UR37, UR4, 0x18 ;  /* 0x0000000425047291 */ /* 0x000fe2000f8ec0ff */
[----:B------:R-:W-:Y:S02]  /*29b0*/  UMOV UR5, 0x400 ;  /* 0x0000040000057882 */ /* 0x000fe40000000000 */
[----:B------:R-:W-:-:S06]  /*29c0*/  ULEA UR37, UR37, UR5, 0x18 ;  /* 0x0000000525257291 */ /* 0x000fcc000f8ec0ff */
[----:B------:R-:W1:Y:S02]  /*29d0*/  LDS.U8 R0, [UR4+0x1c] ;  /* 0x00001c04ff007984 */ /* 0x000e640008000000 */
[----:B-1----:R-:W-:-:S13]  /*29e0*/  ISETP.NE.AND P0, PT, R0, RZ, PT ;  /* 0x000000ff0000720c */ /* 0x002fda0003f05270 */
[----:B------:R-:W-:Y:S05]  /*29f0*/  @P0 BRA `(.L_x_48) ;  /* 0x0000000000580947 */ /* 0x000fea0003800000 */
[----:B------:R-:W-:-:S13]  /*2a00*/  ELECT P0, URZ, PT ;  /* 0x0000000000ff782f */ /* 0x000fda0003800000 */
[----:B------:R-:W-:Y:S05]  /*2a10*/  @!P0 BRA `(.L_x_49) ;  /* 0x0000000000608947 */ /* 0x000fea0003800000 */
[----:B------:R-:W-:Y:S01]  /*2a20*/  UMOV UR5, 0x10 ;  /* 0x0000001000057882 */ /* 0x000fe20000000000 */
[----:B------:R-:W-:Y:S01]  /*2a30*/  HFMA2 R0, -RZ, RZ, 0, 5.9604644775390625e-08 ;  /* 0x00000001ff007431 */ /* 0x000fe200000001ff */
[----:B------:R-:W-:-:S03]  /*2a40*/  MOV R2, 0xffff ;  /* 0x0000ffff00027802 */ /* 0x000fc60000000f00 */
[----:B------:R-:W-:Y:S04]  /*2a50*/  DEPBAR.LE SB1, 0x36 ;  /* 0x00009d800000791a */ /* 0x000fe80000000000 */
[----:B------:R-:W1:Y:S02]  /*2a60*/  UTCATOMSWS.FIND_AND_SET.ALIGN UP0, UR5, UR5 ;  /* 0x00000005000575e3 */ /* 0x000e640008000800 */
[----:B-1----:R-:W-:Y:S01]  /*2a70*/  MOV R3, UR5 ;  /* 0x0000000500037c02 */ /* 0x002fe20008000f00 */
[----:B------:R-:W-:Y:S06]  /*2a80*/  BRA.U UP0, `(.L_x_50) ;  /* 0x0000000100187547 */ /* 0x000fec000b800000 */
.L_x_51:
[----:B------:R-:W-:Y:S05]  /*2a90*/  NANOSLEEP 0x64 ;  /* 0x000000640000795d */ /* 0x000fea0003800000 */
[----:B------:R-:W-:-:S05]  /*2aa0*/  UMOV UR5, 0x10 ;  /* 0x0000001000057882 */ /* 0x000fca0000000000 */
[----:B------:R-:W-:Y:S04]  /*2ab0*/  DEPBAR.LE SB1, 0x36 ;  /* 0x00009d800000791a */ /* 0x000fe80000000000 */
[----:B------:R-:W1:Y:S02]  /*2ac0*/  UTCATOMSWS.FIND_AND_SET.ALIGN UP0, UR5, UR5 ;  /* 0x00000005000575e3 */ /* 0x000e640008000800 */
[----:B-1----:R-:W-:Y:S01]  /*2ad0*/  MOV R3, UR5 ;  /* 0x0000000500037c02 */ /* 0x002fe20008000f00 */
[----:B------:R-:W-:Y:S05]  /*2ae0*/  BRA.U !UP0, `(.L_x_51) ;  /* 0xfffffffd08e87547 */ /* 0x000fea000b83ffff */
.L_x_50:
[-C--:B------:R-:W-:Y:S02]  /*2af0*/  SHF.L.U32 R2, R2, R3.reuse, RZ ;  /* 0x0000000302027219 */ /* 0x080fe400000006ff */
[----:B------:R-:W-:Y:S01]  /*2b00*/  SHF.L.U32 R0, R0, R3, RZ ;  /* 0x0000000300007219 */ /* 0x000fe200000006ff */
[----:B------:R-:W-:Y:S02]  /*2b10*/  IMAD.SHL.U32 R3, R3, 0x20, RZ ;  /* 0x0000002003037824 */ /* 0x000fe400078e00ff */
[----:B------:R1:W-:Y:S04]  /*2b20*/  ATOMS.OR RZ, [UR4+0x14], R2 ;  /* 0x00001402ffff798c */ /* 0x0003e8000b000004 */
[----:B------:R1:W-:Y:S04]  /*2b30*/  ATOMS.OR RZ, [UR4+0x18], R0 ;  /* 0x00001800ffff798c */ /* 0x0003e8000b000004 */
[----:B------:R1:W-:Y:S01]  /*2b40*/  STS [UR37+0x100], R3 ;  /* 0x00010003ff007988 */ /* 0x0003e20008000825 */
[----:B------:R-:W-:Y:S05]  /*2b50*/  BRA `(.L_x_49) ;  /* 0x0000000000107947 */ /* 0x000fea0003800000 */
.L_x_48:
[----:B------:R-:W-:Y:S02]  /*2b60*/  MOV R0, 0xffffffff ;  /* 0xffffffff00007802 */ /* 0x000fe40000000f00 */
[----:B------:R-:W-:-:S03]  /*2b70*/  MOV R2, 0x2ba0 ;  /* 0x00002ba000027802 */ /* 0x000fc60000000f00 */
[----:B------:R1:W-:Y:S04]  /*2b80*/  STS [UR37+0x100], R0 ;  /* 0x00010000ff007988 */ /* 0x0003e80008000825 */
[----:B-1-3-5:R-:W-:Y:S05]  /*2b90*/  CALL.REL.NOINC `($__internal_1_$__cuda_sm10x_tcgen05_guardrail_trap_phase_invalid_during_alloc) ;  /* 0x0000004000fc7944 */ /* 0x02afea0003c00000 */
.L_x_49:
[----:B------:R-:W-:Y:S05]  /*2ba0*/  WARPSYNC.ALL ;  /* 0x0000000000007948 */ /* 0x000fea0003800000 */
[----:B------:R-:W2:Y:S01]  /*2bb0*/  S2UR UR6, SR_CgaCtaId ;  /* 0x00000000000679c3 */ /* 0x000ea20000008800 */
[----:B------:R-:W-:Y:S01]  /*2bc0*/  UMOV UR4, 0x400 ;  /* 0x0000040000047882 */ /* 0x000fe20000000000 */
[----:B------:R-:W-:-:S06]  /*2bd0*/  NOP ;  /* 0x0000000000007918 */ /* 0x000fcc0000000000 */
[----:B------:R-:W-:Y:S06]  /*2be0*/  BAR.ARV 0x6, 0xa0 ;  /* 0x0182800000007b1d */ /* 0x000fec0000002000 */
[----:B------:R-:W4:Y:S01]  /*2bf0*/  LDCU UR7, c[0x0][0x38c] ;  /* 0x00007180ff0777ac */ /* 0x000f220008000800 */
[----:B------:R-:W-:Y:S01]  /*2c00*/  IMAD.MOV.U32 R11, RZ, RZ, 0x1 ;  /* 0x00000001ff0b7424 */ /* 0x000fe200078e00ff */
[----:B------:R-:W-:Y:S01]  /*2c10*/  CS2R R8, SRZ ;  /* 0x0000000000087805 */ /* 0x000fe2000001ff00 */
[----:B------:R-:W-:Y:S01]  /*2c20*/  IMAD.MOV.U32 R10, RZ, RZ, RZ ;  /* 0x000000ffff0a7224 */ /* 0x000fe200078e00ff */
[----:B------:R-:W-:Y:S01]  /*2c30*/  UMOV UR18, URZ ;  /* 0x000000ff00127c82 */ /* 0x000fe20008000000 */
[----:B------:R-:W-:Y:S01]  /*2c40*/  UMOV UR17, URZ ;  /* 0x000000ff00117c82 */ /* 0x000fe20008000000 */
[----:B------:R-:W-:Y:S01]  /*2c50*/  UMOV UR20, 0x0 ;  /* 0x0000000000147882 */ /* 0x000fe20000000000 */
[----:B------:R-:W-:Y:S01]  /*2c60*/  UMOV UR21, 0x8100010 ;  /* 0x0810001000157882 */ /* 0x000fe20000000000 */
[----:B--2---:R-:W-:Y:S01]  /*2c70*/  ULEA UR6, UR6, UR4, 0x18 ;  /* 0x0000000406067291 */ /* 0x004fe2000f8ec0ff */
[----:B------:R-:W2:Y:S03]  /*2c80*/  LDCU UR4, c[0x0][0x38c] ;  /* 0x00007180ff0477ac */ /* 0x000ea60008000800 */
[----:B------:R-:W-:-:S02]  /*2c90*/  UIADD3 UR11, UPT, UPT, UR6, 0x4400, URZ ;  /* 0x00004400060b7890 */ /* 0x000fc4000fffe0ff */
[----:B----4-:R-:W-:-:S03]  /*2ca0*/  UIADD3 UR7, UPT, UPT, UR7, 0x1f, URZ ;  /* 0x0000001f07077890 */ /* 0x010fc6000fffe0ff */
[----:B-1----:R-:W1:Y:S01]  /*2cb0*/  LDS R0, [UR6+0x100] ;  /* 0x00010006ff007984 */ /* 0x002e620008000800 */
[----:B------:R-:W-:Y:S02]  /*2cc0*/  UIADD3 UR12, UPT, UPT, UR6, 0x7400, URZ ;  /* 0x00007400060c7890 */ /* 0x000fe4000fffe0ff */
[----:B------:R-:W-:Y:S02]  /*2cd0*/  USHF.R.S32.HI UR5, URZ, 0x1f, UR7 ;  /* 0x0000001fff057899 */ /* 0x000fe40008011407 */
[----:B------:R-:W-:Y:S02]  /*2ce0*/  USHF.R.U32.HI UR11, URZ, 0x4, UR11 ;  /* 0x00000004ff0b7899 */ /* 0x000fe4000801160b */
[----:B------:R-:W-:Y:S02]  /*2cf0*/  ULEA.HI UR5, UR5, UR7, URZ, 0x5 ;  /* 0x0000000705057291 */ /* 0x000fe4000f8f28ff */
[----:B------:R-:W-:Y:S02]  /*2d00*/  USHF.R.U32.HI UR12, URZ, 0x4, UR12 ;  /* 0x00000004ff0c7899 */ /* 0x000fe4000801160c */
[----:B------:R-:W-:-:S02]  /*2d10*/  USHF.R.S32.HI UR5, URZ, 0x5, UR5 ;  /* 0x00000005ff057899 */ /* 0x000fc40008011405 */
[----:B------:R-:W-:Y:S02]  /*2d20*/  ULOP3.LUT UR11, UR11, 0x3fff, URZ, 0xc0, !UPT ;  /* 0x00003fff0b0b7892 */ /* 0x000fe4000f8ec0ff */
[----:B------:R-:W-:Y:S02]  /*2d30*/  UISETP.LT.AND UP0, UPT, UR5, 0x1, UPT ;  /* 0x000000010500788c */ /* 0x000fe4000bf01270 */
[----:B------:R-:W-:Y:S02]  /*2d40*/  ULOP3.LUT UR12, UR12, 0x3fff, URZ, 0xc0, !UPT ;  /* 0x00003fff0c0c7892 */ /* 0x000fe4000f8ec0ff */
[----:B------:R-:W-:Y:S02]  /*2d50*/  USEL UR10, UR5, 0x1, !UP0 ;  /* 0x00000001050a7887 */ /* 0x000fe4000c000000 */
[----:B------:R-:W-:Y:S02]  /*2d60*/  ULOP3.LUT UR11, UR11, 0x10000, URZ, 0xfc, !UPT ;  /* 0x000100000b0b7892 */ /* 0x000fe4000f8efcff */
[----:B------:R-:W-:-:S02]  /*2d70*/  ULOP3.LUT UR12, UR12, 0x10000, URZ, 0xfc, !UPT ;  /* 0x000100000c0c7892 */ /* 0x000fc4000f8efcff */
[----:B------:R-:W-:Y:S02]  /*2d80*/  UIADD3 UR10, UPT, UPT, -UR10, URZ, URZ ;  /* 0x000000ff0a0a7290 */ /* 0x000fe4000fffe1ff */
[----:B--2---:R-:W-:Y:S01]  /*2d90*/  UISETP.GE.AND UP3, UPT, UR4, 0x1, UPT ;  /* 0x000000010400788c */ /* 0x004fe2000bf66270 */
[----:B-1----:R-:W-:-:S15]  /*2da0*/  R2UR UR19, R0 ;  /* 0x00000000001372ca */ /* 0x002fde00000e0000 */
.L_x_58:
[----:B------:R-:W-:Y:S02]  /*2db0*/  LEA R0, R10, UR6, 0x3 ;  /* 0x000000060a007c11 */ /* 0x000fe4000f8e18ff */
[----:B------:R-:W-:Y:S02]  /*2dc0*/  SHF.L.U32 R5, R9, 0x1f, RZ ;  /* 0x0000001f09057819 */ /* 0x000fe400000006ff */
[----:B------:R-:W-:Y:S01]  /*2dd0*/  PLOP3.LUT P0, PT, PT, PT, UP3, 0x80, 0x8 ;  /* 0x000000000008781c */ /* 0x000fe20003f0f038 */
[----:B------:R-:W-:Y:S01]  /*2de0*/  VIADD R3, R0, 0x60 ;  /* 0x0000006000037836 */ /* 0x000fe20000000000 */
[----:B-1----:R-:W1:Y:S02]  /*2df0*/  SYNCS.PHASECHK.TRANS64.TRYWAIT P1, [R0+URZ+0x50], R5 ;  /* 0x00005005000075a7 */ /* 0x002e6400080211ff */
[----:B-1--4-:R-:W-:Y:S09]  /*2e00*/  @!P1 BRA `(.L_x_52) ;  /* 0x0000003c002c9947 */ /* 0x012ff20003800000 */
.L_x_107:
[----:B------:R-:W-:Y:S01]  /*2e10*/  LEA R4, R10, UR6, 0x4 ;  /* 0x000000060a047c11 */ /* 0x000fe2000f8e20ff */
[----:B------:R-:W-:Y:S01]  /*2e20*/  @UP3 ULEA UR4, UR17, UR6, 0x3 ;  /* 0x0000000611043291 */ /* 0x000fe2000f8e18ff */
[----:B------:R-:W-:Y:S01]  /*2e30*/  PLOP3.LUT P2, PT, PT, PT, PT, 0x80, 0x8 ;  /* 0x000000000008781c */ /* 0x000fe20003f4f070 */
[----:B------:R-:W-:Y:S01]  /*2e40*/  ULEA UR9, UR18, UR6, 0x3 ;  /* 0x0000000612097291 */ /* 0x000fe2000f8e18ff */
[----:B------:R-:W-:Y:S02]  /*2e50*/  PRMT R3, RZ, 0x654, R3 ;  /* 0x00000654ff037816 */ /* 0x000fe40000000003 */
[----:B-1----:R-:W1:Y:S01]  /*2e60*/  LDS.128 R4, [R4+0xe0] ;  /* 0x0000e00004047984 */ /* 0x002e620000000c00 */
[----:B------:R-:W-:Y:S02]  /*2e70*/  @P0 SHF.L.U32 R2, R8, 0x1f, RZ ;  /* 0x0000001f08020819 */ /* 0x000fe400000006ff */
[----:B------:R-:W-:Y:S01]  /*2e80*/  SHF.L.U32 R0, R11, 0x1f, RZ ;  /* 0x0000001f0b007819 */ /* 0x000fe200000006ff */
[----:B------:R-:W-:Y:S01]  /*2e90*/  @!PT LDS RZ, [RZ] ;  /* 0x00000000fffff984 */ /* 0x000fe20000000800 */
[----:B------:R-:W-:Y:S01]  /*2ea0*/  @!PT LDS RZ, [RZ] ;  /* 0x00000000fffff984 */ /* 0x000fe20000000800 */
[----:B------:R-:W-:Y:S01]  /*2eb0*/  @!PT LDS RZ, [RZ] ;  /* 0x00000000fffff984 */ /* 0x000fe20000000800 */
[----:B------:R-:W-:Y:S01]  /*2ec0*/  @!PT LDS RZ, [RZ] ;  /* 0x00000000fffff984 */ /* 0x000fe20000000800 */
[----:B------:R2:W-:Y:S06]  /*2ed0*/  MEMBAR.ALL.CTA ;  /* 0x0000000000007992 */ /* 0x0005ec0000008000 */
[----:B--2---:R-:W2:Y:S02]  /*2ee0*/  FENCE.VIEW.ASYNC.S ;  /* 0x00000000000073c6 */ /* 0x004ea40000000000 */
[----:B--2---:R2:W-:Y:S01]  /*2ef0*/  SYNCS.ARRIVE.TRANS64.RED.A1T0 RZ, [R3+URZ], RZ ;  /* 0x000000ff03ff79a7 */ /* 0x0045e200081004ff */
[----:B------:R2:W4:Y:S01]  /*2f00*/  @P0 SYNCS.PHASECHK.TRANS64.TRYWAIT P2, [UR4], R2 ;  /* 0x00000002ff0005a7 */ /* 0x0005220008041104 */
[----:B-1----:R-:W-:Y:S01]  /*2f10*/  LOP3.LUT P1, RZ, R6, 0x1, RZ, 0xc0, !PT ;  /* 0x0000000106ff7812 */ /* 0x002fe2000782c0ff */
[----:B------:R-:W1:Y:S02]  /*2f20*/  SYNCS.PHASECHK.TRANS64.TRYWAIT P0, [UR9+0x90], R0 ;  /* 0x00009000ff0075a7 */ /* 0x000e640008001109 */
[----:B-12-4-:R-:W-:Y:S10]  /*2f30*/  @!P0 BRA `(.L_x_53) ;  /* 0x0000003800f48947 */ /* 0x016ff40003800000 */
.L_x_109:
[----:B------:R-:W-:Y:S01]  /*2f40*/  IADD3 R10, PT, PT, R10, 0x1, RZ ;  /* 0x000000010a0a7810 */ /* 0x000fe20007ffe0ff */
[----:B------:R-:W-:Y:S06]  /*2f50*/  BRA.U !UP3, `(.L_x_54) ;  /* 0x000000010b887547 */ /* 0x000fec000b800000 */
[----:B------:R-:W-:Y:S02]  /*2f60*/  ULEA UR8, UR18, UR19, 0x6 ;  /* 0x0000001312087291 */ /* 0x000fe4000f8e30ff */
[----:B------:R-:W-:Y:S01]  /*2f70*/  UPLOP3.LUT UP4, UPT, UPT, UPT, UPT, 0x40, 0x4 ;  /* 0x000000000004789c */ /* 0x000fe20003f8e870 */
[----:B------:R-:W-:Y:S01]  /*2f80*/  UMOV UR16, UR10 ;  /* 0x0000000a00107c82 */ /* 0x000fe20008000000 */
[----:B------:R-:W-:Y:S01]  /*2f90*/  UMOV UR15, UR5 ;  /* 0x00000005000f7c82 */ /* 0x000fe20008000000 */
[----:B------:R-:W-:-:S08]  /*2fa0*/  UMOV UR14, UR17 ;  /* 0x00000011000e7c82 */ /* 0x000fd00008000000 */
.L_x_57:
[----:B------:R-:W-:Y:S02]  /*2fb0*/  UIADD3 UR16, UPT, UPT, UR16, 0x1, URZ ;  /* 0x0000000110107890 */ /* 0x000fe4000fffe0ff */
[----:B--2---:R-:W-:Y:S02]  /*2fc0*/  ULEA UR7, UR14, UR6, 0x3 ;  /* 0x000000060e077291 */ /* 0x004fe4000f8e18ff */
[----:B------:R-:W-:Y:S01]  /*2fd0*/  UISETP.NE.AND UP0, UPT, UR16, URZ, UPT ;  /* 0x000000ff1000728c */ /* 0x000fe2000bf05270 */
[----:B----4-:R-:W-:Y:S10]  /*2fe0*/  @P2 BRA `(.L_x_55) ;  /* 0x00000000000c2947 */ /* 0x010ff40003800000 */
[----:B-1----:R-:W-:Y:S04]  /*2ff0*/  SHF.L.U32 R3, R8, 0x1f, RZ ;  /* 0x0000001f08037819 */ /* 0x002fe800000006ff */
[----:B------:R-:W1:Y:S02]  /*3000*/  SYNCS.PHASECHK.TRANS64.TRYWAIT P0, [UR7], R3 ;  /* 0x00000003ff0075a7 */ /* 0x000e640008001107 */
[----:B-1----:R-:W-:Y:S05]  /*3010*/  @!P0 BRA `(.L_x_56) ;  /* 0x0000003800d48947 */ /* 0x002fea0003800000 */
.L_x_55:
[----:B------:R-:W-:Y:S01]  /*3020*/  UISETP.NE.AND UP1, UPT, UR15, 0x1, UPT ;  /* 0x000000010f00788c */ /* 0x000fe2000bf25270 */
[----:B------:R-:W-:Y:S01]  /*3030*/  PLOP3.LUT P2, PT, PT, PT, PT, 0x80, 0x8 ;  /* 0x000000000008781c */ /* 0x000fe20003f4f070 */
[----:B------:R-:W-:Y:S02]  /*3040*/  UIADD3 UR17, UPT, UPT, UR14, 0x1, URZ ;  /* 0x000000010e117890 */ /* 0x000fe4000fffe0ff */
[----:B------:R-:W-:Y:S02]  /*3050*/  ULEA UR22, UR14, UR12, 0x7 ;  /* 0x0000000c0e167291 */ /* 0x000fe4000f8e38ff */
[----:B------:R-:W-:Y:S01]  /*3060*/  UISETP.NE.AND UP2, UPT, UR17, 0x3, UPT ;  /* 0x000000031100788c */ /* 0x000fe2000bf45270 */
[----:B------:R-:W-:Y:S01]  /*3070*/  PLOP3.LUT P0, PT, PT, PT, UP1, 0x80, 0x8 ;  /* 0x000000000008781c */ /* 0x000fe20003f0f018 */
[----:B------:R-:W-:Y:S02]  /*3080*/  ULEA UR24, UR14, UR11, 0x8 ;  /* 0x0000000b0e187291 */ /* 0x000fe4000f8e40ff */
[----:B------:R-:W-:Y:S02]  /*3090*/  USEL UR13, URZ, 0x1, UP2 ;  /* 0x00000001ff0d7887 */ /* 0x000fe40009000000 */
[----:B------:R-:W-:Y:S02]  /*30a0*/  USEL UR17, UR17, URZ, UP2 ;  /* 0x000000ff11117287 */ /* 0x000fe40009000000 */
[----:B------:R-:W-:Y:S02]  /*30b0*/  UIADD3 UR7, UPT, UPT, UR7, 0x18, URZ ;  /* 0x0000001807077890 */ /* 0x000fe4000fffe0ff */
[----:B------:R-:W-:Y:S01]  /*30c0*/  @UP1 ULEA UR4, UR17, UR6, 0x3 ;  /* 0x0000000611041291 */ /* 0x000fe2000f8e18ff */
[----:B------:R-:W-:Y:S01]  /*30d0*/  LOP3.LUT R8, R8, UR13, RZ, 0x3c, !PT ;  /* 0x0000000d08087c12 */ /* 0x000fe2000f8e3cff */
[----:B------:R-:W-:Y:S01]  /*30e0*/  UMOV UR23, 0xc0004010 ;  /* 0xc000401000177882 */ /* 0x000fe20000000000 */
[----:B------:R-:W-:Y:S01]  /*30f0*/  UMOV UR25, 0xc0004010 ;  /* 0xc000401000197882 */ /* 0x000fe20000000000 */
[----:B------:R-:W-:Y:S01]  /*3100*/  UIADD3 UR15, UPT, UPT, UR15, -0x1, URZ ;  /* 0xffffffff0f0f7890 */ /* 0x000fe2000fffe0ff */
[----:B-1----:R-:W-:Y:S01]  /*3110*/  @P0 SHF.L.U32 R0, R8, 0x1f, RZ ;  /* 0x0000001f08000819 */ /* 0x002fe200000006ff */
[----:B------:R-:W-:Y:S03]  /*3120*/  UMOV UR14, UR17 ;  /* 0x00000011000e7c82 */ /* 0x000fe60008000000 */
[----:B------:R2:W4:Y:S01]  /*3130*/  @P0 SYNCS.PHASECHK.TRANS64.TRYWAIT P2, [UR4], R0 ;  /* 0x00000000ff0005a7 */ /* 0x0005220008041104 */
[----:B------:R2:W-:Y:S01]  /*3140*/  UTCQMMA gdesc[UR24], gdesc[UR22], tmem[UR8], tmem[UR20], idesc[UR21], UP4 ;  /* 0x00ff1416180075ea */ /* 0x0005e2000a000308 */
[----:B------:R-:W-:Y:S01]  /*3150*/  UPLOP3.LUT UP4, UPT, UPT, UPT, UPT, 0x80, 0x8 ;  /* 0x000000000008789c */ /* 0x000fe20003f8f070 */
[----:B------:R2:W-:Y:S01]  /*3160*/  UTCBAR [UR7], URZ ;  /* 0x000000ff070073e9 */ /* 0x0005e200080000ff */
[----:B------:R-:W-:Y:S09]  /*3170*/  BRA.U UP0, `(.L_x_57) ;  /* 0xfffffffd008c7547 */ /* 0x000ff2000b83ffff */
.L_x_54:
[----:B------:R-:W-:Y:S01]  /*3180*/  UIADD3 UR18, UPT, UPT, UR18, 0x1, URZ ;  /* 0x0000000112127890 */ /* 0x000fe2000fffe0ff */
[C---:B------:R-:W-:Y:S01]  /*3190*/  ISETP.NE.AND P0, PT, R10.reuse, 0x2, PT ;  /* 0x000000020a00780c */ /* 0x040fe20003f05270 */
[----:B------:R-:W-:Y:S02]  /*31a0*/  UIADD3 UR9, UPT, UPT, UR9, 0x70, URZ ;  /* 0x0000007009097890 */ /* 0x000fe4000fffe0ff */
[----:B------:R-:W-:Y:S01]  /*31b0*/  UISETP.NE.AND UP0, UPT, UR18, 0x4, UPT ;  /* 0x000000041200788c */ /* 0x000fe2000bf05270 */
[----:B-12---:R-:W-:Y:S02]  /*31c0*/  SEL R0, RZ, 0x1, P0 ;  /* 0x00000001ff007807 */ /* 0x006fe40000000000 */
[----:B------:R-:W-:Y:S01]  /*31d0*/  SEL R10, R10, RZ, P0 ;  /* 0x000000ff0a0a7207 */ /* 0x000fe20000000000 */
[----:B------:R-:W-:Y:S01]  /*31e0*/  USEL UR4, URZ, 0x1, UP0 ;  /* 0x00000001ff047887 */ /* 0x000fe20008000000 */
[----:B------:R-:W-:Y:S01]  /*31f0*/  LOP3.LUT R9, R9, R0, RZ, 0x3c, !PT ;  /* 0x0000000009097212 */ /* 0x000fe200078e3cff */
[----:B------:R-:W-:Y:S01]  /*3200*/  USEL UR18, UR18, URZ, UP0 ;  /* 0x000000ff12127287 */ /* 0x000fe20008000000 */
[----:B------:R1:W-:Y:S03]  /*3210*/  UTCBAR [UR9], URZ ;  /* 0x000000ff090073e9 */ /* 0x0003e600080000ff */
[----:B------:R-:W-:Y:S01]  /*3220*/  LOP3.LUT R11, R11, UR4, RZ, 0x3c, !PT ;  /* 0x000000040b0b7c12 */ /* 0x000fe2000f8e3cff */
[----:B------:R-:W-:Y:S07]  /*3230*/  @P1 BRA `(.L_x_58) ;  /* 0xfffffff800dc1947 */ /* 0x000fee000383ffff */
[----:B------:R-:W2:Y:S01]  /*3240*/  S2UR UR4, SR_CgaCtaId ;  /* 0x00000000000479c3 */ /* 0x000ea20000008800 */
[----:B------:R-:W-:Y:S01]  /*3250*/  ELECT P0, URZ, PT ;  /* 0x0000000000ff782f */ /* 0x000fe20003800000 */
[----:B------:R-:W-:Y:S01]  /*3260*/  IMAD.MOV.U32 R0, RZ, RZ, 0x1 ;  /* 0x00000001ff007424 */ /* 0x000fe200078e00ff */
[----:B------:R-:W-:Y:S01]  /*3270*/  UIADD3 UR6, UPT, UPT, UR6, 0x90, URZ ;  /* 0x0000009006067890 */ /* 0x000fe2000fffe0ff */
[----:B------:R-:W-:Y:S01]  /*3280*/  SHF.L.U32 R3, R11, 0x1f, RZ ;  /* 0x0000001f0b037819 */ /* 0x000fe200000006ff */
[----:B------:R-:W-:-:S03]  /*3290*/  UMOV UR5, 0x40 ;  /* 0x0000004000057882 */ /* 0x000fc60000000000 */
[----:B------:R-:W-:Y:S01]  /*32a0*/  UVIRTCOUNT.DEALLOC.SMPOOL 0x80 ;  /* 0x000000800000784c */ /* 0x000fe20000000000 */
[----:B--2---:R-:W-:Y:S02]  /*32b0*/  ULEA UR4, UR4, UR5, 0x18 ;  /* 0x0000000504047291 */ /* 0x004fe4000f8ec0ff */
[----:B------:R-:W-:-:S07]  /*32c0*/  ULEA UR5, UR18, UR6, 0x3 ;  /* 0x0000000612057291 */ /* 0x000fce000f8e18ff */
[----:B------:R2:W-:Y:S02]  /*32d0*/  @P0 STS.U8 [UR4+0x1c], R0 ;  /* 0x00001c00ff000988 */ /* 0x0005e40008000004 */
[----:B------:R-:W3:Y:S02]  /*32e0*/  SYNCS.PHASECHK.TRANS64.TRYWAIT P0, [UR5], R3 ;  /* 0x00000003ff0075a7 */ /* 0x000ee40008001105 */
[----:B--23--:R-:W-:Y:S05]  /*32f0*/  @!P0 BRA `(.L_x_59) ;  /* 0x0000003800348947 */ /* 0x00cfea0003800000 */
.L_x_112:
[----:B------:R-:W-:-:S04]  /*3300*/  UIADD3 UR7, UPT, UPT, UR18, 0x1, URZ ;  /* 0x0000000112077890 */ /* 0x000fc8000fffe0ff */
[----:B------:R-:W-:-:S04]  /*3310*/  UISETP.NE.AND UP0, UPT, UR7, 0x4, UPT ;  /* 0x000000040700788c */ /* 0x000fc8000bf05270 */
[----:B------:R-:W-:Y:S02]  /*3320*/  USEL UR8, URZ, 0x1, UP0 ;  /* 0x00000001ff087887 */ /* 0x000fe40008000000 */
[----:B------:R-:W-:-:S04]  /*3330*/  USEL UR7, UR7, URZ, UP0 ;  /* 0x000000ff07077287 */ /* 0x000fc80008000000 */
[----:B------:R-:W-:Y:S01]  /*3340*/  ULEA UR5, UR7, UR6, 0x3 ;  /* 0x0000000607057291 */ /* 0x000fe2000f8e18ff */
[----:B------:R-:W-:-:S04]  /*3350*/  LOP3.LUT R2, R11, UR8, RZ, 0x3c, !PT ;  /* 0x000000080b027c12 */ /* 0x000fc8000f8e3cff */
[----:B--2---:R-:W-:-:S04]  /*3360*/  SHF.L.U32 R3, R2, 0x1f, RZ ;  /* 0x0000001f02037819 */ /* 0x004fc800000006ff */
[----:B------:R-:W2:Y:S02]  /*3370*/  SYNCS.PHASECHK.TRANS64.TRYWAIT P0, [UR5], R3 ;  /* 0x00000003ff0075a7 */ /* 0x000ea40008001105 */
[----:B--2---:R-:W-:Y:S05]  /*3380*/  @!P0 BRA `(.L_x_60) ;  /* 0x0000003800288947 */ /* 0x004fea0003800000 */
.L_x_114:
        /* <DEDUP_REMOVED lines=9> */
.L_x_116:
[----:B------:R-:W-:-:S04]  /*3420*/  UIADD3 UR7, UPT, UPT, UR7, 0x1, URZ ;  /* 0x0000000107077890 */ /* 0x000fc8000fffe0ff */
[----:B------:R-:W-:-:S04]  /*3430*/  UISETP.NE.AND UP0, UPT, UR7, 0x4, UPT ;  /* 0x000000040700788c */ /* 0x000fc8000bf05270 */
[----:B------:R-:W-:Y:S02]  /*3440*/  USEL UR5, URZ, 0x1, UP0 ;  /* 0x00000001ff057887 */ /* 0x000fe40008000000 */
[----:B------:R-:W-:-:S04]  /*3450*/  USEL UR7, UR7, URZ, UP0 ;  /* 0x000000ff07077287 */ /* 0x000fc80008000000 */
[----:B------:R-:W-:Y:S01]  /*3460*/  ULEA UR7, UR7, UR6, 0x3 ;  /* 0x0000000607077291 */ /* 0x000fe2000f8e18ff */
[----:B--2---:R-:W-:-:S04]  /*3470*/  LOP3.LUT R3, R2, UR5, RZ, 0x3c, !PT ;  /* 0x0000000502037c12 */ /* 0x004fc8000f8e3cff */
[----:B------:R-:W-:-:S04]  /*3480*/  SHF.L.U32 R3, R3, 0x1f, RZ ;  /* 0x0000001f03037819 */ /* 0x000fc800000006ff */
[----:B------:R-:W2:Y:S02]  /*3490*/  SYNCS.PHASECHK.TRANS64.TRYWAIT P0, [UR7], R3 ;  /* 0x00000003ff0075a7 */ /* 0x000ea40008001107 */
[----:B--2---:R-:W-:Y:S05]  /*34a0*/  @!P0 BRA `(.L_x_62) ;  /* 0x0000003800108947 */ /* 0x004fea0003800000 */
.L_x_118:
[----:B------:R-:W-:Y:S01]  /*34b0*/  NOP ;  /* 0x0000000000007918 */ /* 0x000fe20000000000 */
[----:B--2---:R-:W2:Y:S01]  /*34c0*/  LDS R0, [UR4+0x14] ;  /* 0x00001404ff007984 */ /* 0x004ea20008000800 */
[----:B------:R-:W-:Y:S01]  /*34d0*/  ULOP3.LUT UR6, UR19, 0xffff, URZ, 0xc0, !UPT ;  /* 0x0000ffff13067892 */ /* 0x000fe2000f8ec0ff */
[----:B------:R-:W-:Y:S01]  /*34e0*/  UMOV UR8, 0xffff ;  /* 0x0000ffff00087882 */ /* 0x000fe20000000000 */
[----:B------:R-:W-:Y:S02]  /*34f0*/  UMOV UR5, 0x1 ;  /* 0x0000000100057882 */ /* 0x000fe40000000000 */
[----:B------:R-:W-:-:S04]  /*3500*/  USHF.R.U32.HI UR6, URZ, 0x5, UR6 ;  /* 0x00000005ff067899 */ /* 0x000fc80008011606 */
[----:B------:R-:W-:Y:S02]  /*3510*/  USHF.L.U32 UR8, UR8, UR6, URZ ;  /* 0x0000000608087299 */ /* 0x000fe400080006ff */
[----:B------:R-:W-:-:S04]  /*3520*/  USHF.L.U32 UR5, UR5, UR6, URZ ;  /* 0x0000000605057299 */ /* 0x000fc800080006ff */
[----:B--2---:R-:W-:-:S04]  /*3530*/  LOP3.LUT R0, R0, UR8, RZ, 0xc0, !PT ;  /* 0x0000000800007c12 */ /* 0x004fc8000f8ec0ff */
[----:B------:R-:W-:-:S13]  /*3540*/  ISETP.NE.AND P0, PT, R0, UR8, PT ;  /* 0x0000000800007c0c */ /* 0x000fda000bf05270 */
[----:B------:R-:W-:Y:S05]  /*3550*/  @P0 BRA `(.L_x_63) ;  /* 0x0000000000580947 */ /* 0x000fea0003800000 */
[----:B------:R-:W2:Y:S02]  /*3560*/  LDS R0, [UR4+0x18] ;  /* 0x00001804ff007984 */ /* 0x000ea40008000800 */
[----:B--2---:R-:W-:-:S04]  /*3570*/  LOP3.LUT R0, R0, UR5, RZ, 0xc0, !PT ;  /* 0x0000000500007c12 */ /* 0x004fc8000f8ec0ff */
[----:B------:R-:W-:-:S13]  /*3580*/  ISETP.NE.AND P0, PT, R0, UR5, PT ;  /* 0x0000000500007c0c */ /* 0x000fda000bf05270 */
[----:B------:R-:W-:Y:S05]  /*3590*/  @P0 BRA `(.L_x_64) ;  /* 0x00000000003c0947 */ /* 0x000fea0003800000 */
[----:B------:R-:W2:Y:S01]  /*35a0*/  S2R R2, SR_LANEID ;  /* 0x0000000000027919 */ /* 0x000ea20000000000 */
[----:B------:R-:W-:Y:S01]  /*35b0*/  ULOP3.LUT UR8, URZ, UR8, URZ, 0x33, !UPT ;  /* 0x00000008ff087292 */ /* 0x000fe2000f8e33ff */
[----:B------:R-:W-:Y:S01]  /*35c0*/  LOP3.LUT R4, RZ, UR5, RZ, 0x33, !PT ;  /* 0x00000005ff047c12 */ /* 0x000fe2000f8e33ff */
[----:B------:R-:W-:Y:S02]  /*35d0*/  VOTEU.ANY UR7, UPT, PT ;  /* 0x0000000000077886 */ /* 0x000fe400038e0100 */
[----:B------:R-:W-:Y:S01]  /*35e0*/  UFLO.U32 UR7, UR7 ;  /* 0x00000007000772bd */ /* 0x000fe200080e0000 */
[----:B------:R-:W3:Y:S01]  /*35f0*/  REDUX UR5, R4 ;  /* 0x00000000040573c4 */ /* 0x000ee20000000000 */
[----:B------:R-:W-:-:S06]  /*3600*/  IMAD.U32 R0, RZ, RZ, UR8 ;  /* 0x00000008ff007e24 */ /* 0x000fcc000f8e00ff */
[----:B------:R1:W-:Y:S01]  /*3610*/  UTCATOMSWS.AND URZ, UR8 ;  /* 0x0000000800ff79e3 */ /* 0x0003e20008000000 */
[----:B------:R-:W4:Y:S01]  /*3620*/  REDUX UR6, R0 ;  /* 0x00000000000673c4 */ /* 0x000f220000000000 */
[----:B--2---:R-:W-:Y:S01]  /*3630*/  ISETP.EQ.U32.AND P0, PT, R2, UR7, PT ;  /* 0x0000000702007c0c */ /* 0x004fe2000bf02070 */
[----:B---3--:R-:W-:Y:S01]  /*3640*/  IMAD.U32 R2, RZ, RZ, UR5 ;  /* 0x00000005ff027e24 */ /* 0x008fe2000f8e00ff */
[----:B----4-:R-:W-:-:S11]  /*3650*/  MOV R3, UR6 ;  /* 0x0000000600037c02 */ /* 0x010fd60008000f00 */
[----:B------:R1:W-:Y:S04]  /*3660*/  @P0 ATOMS.AND RZ, [UR4+0x14], R3 ;  /* 0x00001403ffff098c */ /* 0x0003e8000a800004 */
[----:B------:R1:W-:Y:S01]  /*3670*/  @P0 ATOMS.AND RZ, [UR4+0x18], R2 ;  /* 0x00001802ffff098c */ /* 0x0003e2000a800004 */
[----:B------:R-:W-:Y:S05]  /*3680*/  BRA `(.L_x_65) ;  /* 0x0000000000147947 */ /* 0x000fea0003800000 */
.L_x_64:
[----:B------:R-:W-:Y:S02]  /*3690*/  MOV R2, 0x36b0 ;  /* 0x000036b000027802 */ /* 0x000fe40000000f00 */
[----:B-1--45:R-:W-:Y:S05]  /*36a0*/  CALL.REL.NOINC `($__internal_0_$__cuda_sm10x_tcgen05_guardrail_trap_col_being_dealloced_not_returned_by_alloc) ;  /* 0x00000038002c7944 */ /* 0x032fea0003c00000 */
[----:B------:R-:W-:Y:S05]  /*36b0*/  BRA `(.L_x_65) ;  /* 0x0000000000087947 */ /* 0x000fea0003800000 */
.L_x_63:
[----:B------:R-:W-:Y:S02]  /*36c0*/  MOV R2, 0x36e0 ;  /* 0x000036e000027802 */ /* 0x000fe40000000f00 */
[----:B-1--45:R-:W-:Y:S05]  /*36d0*/  CALL.REL.NOINC `($__internal_2_$__cuda_sm10x_tcgen05_guardrail_trap_unallocated_columns_being_dealloced) ;  /* 0x0000003800387944 */ /* 0x032fea0003c00000 */
.L_x_65:
[----:B------:R-:W-:Y:S01]  /*36e0*/  NOP ;  /* 0x0000000000007918 */ /* 0x000fe20000000000 */
[----:B-1----:R-:W-:Y:S05]  /*36f0*/  EXIT ;  /* 0x000000000000794d */ /* 0x002fea0003800000 */
.L_x_47:
[----:B------:R-:W-:-:S09]  /*3700*/  UISETP.NE.OR UP2, UPT, UR8, 0x3, !UP2 ;  /* 0x000000030800788c */ /* 0x000fd2000d745670 */
[----:B------:R-:W-:Y:S05]  /*3710*/  BRA.U UP2, `(.L_x_66) ;  /* 0x0000000902c87547 */ /* 0x000fea000b800000 */
[----:B------:R-:W1:Y:S01]  /*3720*/  LDCU.64 UR6, c[0x0][0x888] ;  /* 0x00011100ff0677ac */ /* 0x000e620008000a00 */
[----:B------:R-:W2:Y:S01]  /*3730*/  LDC R0, c[0x0][0xb30] ;  /* 0x0002cc00ff007b82 */ /* 0x000ea20000000800 */
[----:B------:R-:W-:Y:S01]  /*3740*/  IMAD.MOV.U32 R30, RZ, RZ, 0x1 ;  /* 0x00000001ff1e7424 */ /* 0x000fe200078e00ff */
[----:B------:R-:W-:Y:S01]  /*3750*/  CS2R R28, SRZ ;  /* 0x00000000001c7805 */ /* 0x000fe2000001ff00 */
[----:B------:R-:W4:Y:S01]  /*3760*/  LDCU.64 UR4, c[0x0][0x890] ;  /* 0x00011200ff0477ac */ /* 0x000f220008000a00 */
[----:B------:R-:W-:Y:S01]  /*3770*/  IMAD.MOV.U32 R25, RZ, RZ, 0x2000 ;  /* 0x00002000ff197424 */ /* 0x000fe200078e00ff */
[----:B------:R-:W-:-:S03]  /*3780*/  UMOV UR8, 0x400 ;  /* 0x0000040000087882 */ /* 0x000fc60000000000 */
[----:B------:R-:W3:Y:S01]  /*3790*/  LDC R19, c[0x0][0x370] ;  /* 0x0000dc00ff137b82 */ /* 0x000ee20000000800 */
[----:B------:R-:W-:-:S07]  /*37a0*/  UPLOP3.LUT UP1, UPT, UPT, UPT, UPT, 0x40, 0x4 ;  /* 0x000000000004789c */ /* 0x000fce0003f2e870 */
[----:B------:R-:W3:Y:S01]  /*37b0*/  LDC R2, c[0x0][0xb0c] ;  /* 0x0002c300ff027b82 */ /* 0x000ee20000000800 */
[----:B-1----:R-:W-:Y:S02]  /*37c0*/  UISETP.NE.U32.AND UP2, UPT, UR6, URZ, UPT ;  /* 0x000000ff0600728c */ /* 0x002fe4000bf45070 */
[----:B------:R-:W-:Y:S02]  /*37d0*/  ULEA UR6, UR37, UR8, 0x18 ;  /* 0x0000000825067291 */ /* 0x000fe4000f8ec0ff */
[----:B------:R-:W-:Y:S02]  /*37e0*/  UISETP.NE.AND.EX UP2, UPT, UR7, URZ, UPT, UP2 ;  /* 0x000000ff0700728c */ /* 0x000fe4000bf45320 */
[----:B------:R-:W-:Y:S01]  /*37f0*/  UIADD3 UR7, UPT, UPT, UR6, 0x30, URZ ;  /* 0x0000003006077890 */ /* 0x000fe2000fffe0ff */
[----:B------:R-:W1:Y:S01]  /*3800*/  LDC R18, c[0x0][0xb20] ;  /* 0x0002c800ff127b82 */ /* 0x000e620000000800 */
[----:B----4-:R-:W-:Y:S01]  /*3810*/  UISETP.NE.U32.AND UP3, UPT, UR4, URZ, UPT ;  /* 0x000000ff0400728c */ /* 0x010fe2000bf65070 */
[----:B--2---:R-:W-:Y:S01]  /*3820*/  ISETP.NE.AND P1, PT, R0, 0x1, PT ;  /* 0x000000010000780c */ /* 0x004fe20003f25270 */
[----:B------:R-:W-:-:S02]  /*3830*/  UPRMT UR37, UR37, 0x654, UR7 ;  /* 0x0000065425257896 */ /* 0x000fc40008000007 */
[----:B------:R-:W-:-:S03]  /*3840*/  UISETP.NE.AND.EX UP3, UPT, UR5, URZ, UPT, UP3 ;  /* 0x000000ff0500728c */ /* 0x000fc6000bf65330 */
[----:B------:R-:W2:Y:S08]  /*3850*/  LDC.64 R32, c[0x0][0x348] ;  /* 0x0000d200ff207b82 */ /* 0x000eb00000000a00 */
[----:B------:R-:W4:Y:S08]  /*3860*/  LDC.64 R16, c[0x0][0xb10] ;  /* 0x0002c400ff107b82 */ /* 0x000f300000000a00 */
[----:B------:R-:W1:Y:S08]  /*3870*/  LDC.64 R6, c[0x0][0xb18] ;  /* 0x0002c600ff067b82 */ /* 0x000e700000000a00 */
[----:B------:R-:W1:Y:S08]  /*3880*/  LDC.64 R4, c[0x0][0xb28] ;  /* 0x0002ca00ff047b82 */ /* 0x000e700000000a00 */
[----:B---3--:R-:W1:Y:S02]  /*3890*/  LDC R24, c[0x0][0x374] ;  /* 0x0000dd00ff187b82 */ /* 0x008e640000000800 */
.L_x_74:
[C---:B------:R-:W-:Y:S02]  /*38a0*/  LEA R0, R29.reuse, UR6, 0x3 ;  /* 0x000000061d007c11 */ /* 0x040fe4000f8e18ff */
[----:B------:R-:W-:Y:S02]  /*38b0*/  SHF.L.U32 R3, R28, 0x1f, RZ ;  /* 0x0000001f1c037819 */ /* 0x000fe400000006ff */
[----:B------:R-:W-:Y:S02]  /*38c0*/  LEA R20, R29, UR6, 0x4 ;  /* 0x000000061d147c11 */ /* 0x000fe4000f8e20ff */
[----:B---3--:R-:W3:Y:S02]  /*38d0*/  SYNCS.PHASECHK.TRANS64.TRYWAIT P0, [R0+URZ+0x50], R3 ;  /* 0x00005003000075a7 */ /* 0x008ee400080011ff */
[----:B---3--:R-:W-:Y:S05]  /*38e0*/  @!P0 BRA `(.L_x_67) ;  /* 0x0000003400188947 */ /* 0x008fea0003800000 */
.L_x_119:
[----:B------:R-:W-:Y:S01]  /*38f0*/  ISETP.GE.AND P0, PT, R72, 0x1, PT ;  /* 0x000000014800780c */ /* 0x000fe20003f06270 */
[----:B------:R-:W1:Y:S01]  /*3900*/  LDS.128 R20, [R20+0xe0] ;  /* 0x0000e00014147984 */ /* 0x000e620000000c00 */
[----:B------:R-:W-:Y:S01]  /*3910*/  ISETP.NE.U32.AND P4, PT, RZ, UR4, PT ;  /* 0x00000004ff007c0c */ /* 0x000fe2000bf85070 */
[----:B---3--:R-:W-:Y:S01]  /*3920*/  VIADD R0, R0, 0x60 ;  /* 0x0000006000007836 */ /* 0x008fe20000000000 */
[----:B------:R-:W-:Y:S02]  /*3930*/  SHF.L.U32 R26, R30, 0x1f, RZ ;  /* 0x0000001f1e1a7819 */ /* 0x000fe400000006ff */
[----:B------:R-:W-:Y:S02]  /*3940*/  ISETP.NE.AND.EX P4, PT, RZ, UR5, PT, P4 ;  /* 0x00000005ff007c0c */ /* 0x000fe4000bf85340 */
[----:B------:R-:W-:Y:S01]  /*3950*/  PRMT R0, RZ, 0x654, R0 ;  /* 0x00000654ff007816 */ /* 0x000fe20000000000 */
[----:B------:R-:W-:Y:S01]  /*3960*/  @!PT LDS RZ, [RZ] ;  /* 0x00000000fffff984 */ /* 0x000fe20000000800 */
[----:B------:R-:W-:Y:S01]  /*3970*/  @!PT LDS RZ, [RZ] ;  /* 0x00000000fffff984 */ /* 0x000fe20000000800 */
[----:B------:R-:W-:Y:S01]  /*3980*/  @!PT LDS RZ, [RZ] ;  /* 0x00000000fffff984 */ /* 0x000fe20000000800 */
[----:B------:R-:W-:Y:S01]  /*3990*/  @!PT LDS RZ, [RZ] ;  /* 0x00000000fffff984 */ /* 0x000fe20000000800 */
[----:B------:R3:W-:Y:S06]  /*39a0*/  MEMBAR.ALL.CTA ;  /* 0x0000000000007992 */ /* 0x0007ec0000008000 */
[----:B---3--:R-:W3:Y:S02]  /*39b0*/  FENCE.VIEW.ASYNC.S ;  /* 0x00000000000073c6 */ /* 0x008ee40000000000 */
[----:B---3--:R3:W-:Y:S01]  /*39c0*/  SYNCS.ARRIVE.TRANS64.RED.A1T0 RZ, [R0+URZ], RZ ;  /* 0x000000ff00ff79a7 */ /* 0x0087e200081004ff */
[----:B-1----:R-:W-:Y:S11]  /*39d0*/  LOP3.LUT P3, RZ, R22, 0x1, RZ, 0xc0, !PT ;  /* 0x0000000116ff7812 */ /* 0x002ff6000786c0ff */
[----:B------:R-:W-:Y:S02]  /*39e0*/  @!UPT UIADD3 URZ, UPT, UPT, URZ, URZ, URZ ;  /* 0x000000fffffff290 */ /* 0x000fe4000fffe0ff */
[----:B------:R-:W-:Y:S02]  /*39f0*/  @P3 MOV R13, R20 ;  /* 0x00000014000d3202 */ /* 0x000fe40000000f00 */
[----:B------:R-:W-:Y:S01]  /*3a00*/  @P3 LOP3.LUT R8, R21, 0xffff, RZ, 0xc0, !PT ;  /* 0x0000ffff15083812 */ /* 0x000fe200078ec0ff */
[----:B---3--:R-:W-:Y:S06]  /*3a10*/  @!P0 BRA `(.L_x_68) ;  /* 0x0000000000a48947 */ /* 0x008fec0003800000 */
[----:B------:R-:W-:Y:S01]  /*3a20*/  IMAD.HI.U32 R31, R24, R7, RZ ;  /* 0x00000007181f7227 */ /* 0x000fe200078e00ff */
[----:B------:R-:W-:Y:S02]  /*3a30*/  ISETP.NE.AND P0, PT, R6, 0x1, PT ;  /* 0x000000010600780c */ /* 0x000fe40003f05270 */
[----:B------:R-:W-:Y:S01]  /*3a40*/  ISETP.NE.AND P2, PT, R72, 0x1, PT ;  /* 0x000000014800780c */ /* 0x000fe20003f45270 */
[----:B----4-:R-:W-:Y:S01]  /*3a50*/  IMAD.HI.U32 R34, R19, R16, RZ ;  /* 0x0000001013227227 */ /* 0x010fe200078e00ff */
[----:B------:R-:W-:Y:S02]  /*3a60*/  SHF.R.U32.HI R31, RZ, R18, R31 ;  /* 0x00000012ff1f7219 */ /* 0x000fe4000001161f */
[----:B------:R-:W-:Y:S01]  /*3a70*/  ISETP.NE.AND P5, PT, R2, 0x1, PT ;  /* 0x000000010200780c */ /* 0x000fe20003fa5270 */
[----:B------:R-:W-:Y:S01]  /*3a80*/  IMAD.HI.U32 R36, R13, R16, RZ ;  /* 0x000000100d247227 */ /* 0x000fe200078e00ff */
[----:B------:R-:W-:Y:S02]  /*3a90*/  SHF.R.U32.HI R34, RZ, R17, R34 ;  /* 0x00000011ff227219 */ /* 0x000fe40000011622 */
[----:B------:R-:W-:Y:S01]  /*3aa0*/  SEL R3, R24, R31, !P0 ;  /* 0x0000001f18037207 */ /* 0x000fe20004000000 */
[C---:B------:R-:W-:Y:S01]  /*3ab0*/  IMAD.HI.U32 R31, R8.reuse, R7, RZ ;  /* 0x00000007081f7227 */ /* 0x040fe200078e00ff */
[----:B------:R-:W-:Y:S02]  /*3ac0*/  SEL R11, R19, R34, !P5 ;  /* 0x00000022130b7207 */ /* 0x000fe40006800000 */
[----:B------:R-:W-:Y:S01]  /*3ad0*/  SHF.R.U32.HI R36, RZ, R17, R36 ;  /* 0x00000011ff247219 */ /* 0x000fe20000011624 */
[----:B------:R-:W-:Y:S01]  /*3ae0*/  IMAD.HI.U32 R38, R3, R4, RZ ;  /* 0x0000000403267227 */ /* 0x000fe200078e00ff */
[----:B------:R-:W-:Y:S03]  /*3af0*/  SHF.R.U32.HI R31, RZ, R18, R31 ;  /* 0x00000012ff1f7219 */ /* 0x000fe6000001161f */
[----:B------:R-:W-:Y:S01]  /*3b00*/  IMAD.HI.U32 R34, R11, R4, RZ ;  /* 0x000000040b227227 */ /* 0x000fe200078e00ff */
[----:B------:R-:W-:Y:S02]  /*3b10*/  @P2 SHF.R.U32.HI R3, RZ, R5, R38 ;  /* 0x00000005ff032219 */ /* 0x000fe40000011626 */
[----:B------:R-:W-:Y:S02]  /*3b20*/  SEL R9, R8, R31, !P0 ;  /* 0x0000001f08097207 */ /* 0x000fe40004000000 */
[----:B------:R-:W-:Y:S01]  /*3b30*/  @P2 SHF.R.U32.HI R11, RZ, R5, R34 ;  /* 0x00000005ff0b2219 */ /* 0x000fe20000011622 */
[C---:B------:R-:W-:Y:S01]  /*3b40*/  IMAD R10, R72.reuse, R3, RZ ;  /* 0x00000003480a7224 */ /* 0x040fe200078e02ff */
[----:B------:R-:W-:Y:S01]  /*3b50*/  SEL R3, R13, R36, !P5 ;  /* 0x000000240d037207 */ /* 0x000fe20006800000 */
[C---:B------:R-:W-:Y:S03]  /*3b60*/  IMAD.HI.U32 R14, R9.reuse, R4, RZ ;  /* 0x00000004090e7227 */ /* 0x040fe600078e00ff */
[----:B------:R-:W-:Y:S01]  /*3b70*/  ISETP.GE.AND P0, PT, R9, R10, PT ;  /* 0x0000000a0900720c */ /* 0x000fe20003f06270 */
[C---:B------:R-:W-:Y:S01]  /*3b80*/  IMAD R12, R72.reuse, R11, RZ ;  /* 0x0000000b480c7224 */ /* 0x040fe200078e02ff */
[-C--:B------:R-:W-:Y:S04]  /*3b90*/  SHF.R.U32.HI R14, RZ, R5.reuse, R14 ;  /* 0x00000005ff0e7219 */ /* 0x080fe8000001160e */
[----:B------:R-:W-:Y:S02]  /*3ba0*/  ISETP.GE.OR P0, PT, R3, R12, P0 ;  /* 0x0000000c0300720c */ /* 0x000fe40000706670 */
[----:B------:R-:W-:Y:S05]  /*3bb0*/  SEL R15, R9, R14, !P2 ;  /* 0x0000000e090f7207 */ /* 0x000fea0005000000 */
[----:B------:R-:W-:Y:S04]  /*3bc0*/  IMAD.MOV R14, RZ, RZ, -R15 ;  /* 0x000000ffff0e7224 */ /* 0x000fe800078e0a0f */
[----:B------:R-:W-:Y:S02]  /*3bd0*/  IMAD R14, R72, R14, R9 ;  /* 0x0000000e480e7224 */ /* 0x000fe400078e0209 */
[C---:B------:R-:W-:Y:S05]  /*3be0*/  @!P0 IMAD.HI.U32 R10, R3.reuse, R4, RZ ;  /* 0x00000004030a8227 */ /* 0x040fea00078e00ff */
[----:B------:R-:W-:Y:S04]  /*3bf0*/  @!P0 SHF.R.U32.HI R10, RZ, R5, R10 ;  /* 0x00000005ff0a8219 */ /* 0x000fe8000001160a */
[----:B------:R-:W-:Y:S01]  /*3c00*/  @!P0 SEL R0, R3, R10, !P2 ;  /* 0x0000000a03008207 */ /* 0x000fe20005000000 */
[----:B------:R-:W-:Y:S03]  /*3c10*/  IMAD.MOV R10, RZ, RZ, -R3 ;  /* 0x000000ffff0a7224 */ /* 0x000fe600078e0a03 */
[----:B------:R-:W-:Y:S01]  /*3c20*/  @!P0 IADD3 R15, PT, PT, R15, -R0, RZ ;  /* 0x800000000f0f8210 */ /* 0x000fe20007ffe0ff */
[----:B------:R-:W-:Y:S01]  /*3c30*/  @!P0 IMAD R0, R11, R14, R0 ;  /* 0x0000000e0b008224 */ /* 0x000fe200078e0200 */
[----:B------:R-:W-:Y:S01]  /*3c40*/  IADD3 R11, PT, PT, -R9, RZ, RZ ;  /* 0x000000ff090b7210 */ /* 0x000fe20007ffe1ff */
[----:B------:R-:W-:Y:S02]  /*3c50*/  IMAD R13, R2, R10, R13 ;  /* 0x0000000a020d7224 */ /* 0x000fe400078e020d */
[----:B------:R-:W-:Y:S02]  /*3c60*/  @!P0 IMAD R9, R15, R72, R3 ;  /* 0x000000480f098224 */ /* 0x000fe400078e0203 */
[----:B------:R-:W-:Y:S02]  /*3c70*/  @!P0 IMAD.MOV.U32 R3, RZ, RZ, R0 ;  /* 0x000000ffff038224 */ /* 0x000fe400078e0000 */
[----:B------:R-:W-:Y:S02]  /*3c80*/  IMAD R8, R6, R11, R8 ;  /* 0x0000000b06087224 */ /* 0x000fe400078e0208 */
[----:B------:R-:W-:Y:S02]  /*3c90*/  IMAD R13, R3, R2, R13 ;  /* 0x00000002030d7224 */ /* 0x000fe400078e020d */
[----:B------:R-:W-:Y:S02]  /*3ca0*/  IMAD R8, R9, R6, R8 ;  /* 0x0000000609087224 */ /* 0x000fe400078e0208 */
.L_x_68:
[----:B------:R-:W-:Y:S05]  /*3cb0*/  BRA.U UP1, `(.L_x_69) ;  /* 0x0000000101107547 */ /* 0x000fea000b800000 */
[----:B------:R-:W-:Y:S04]  /*3cc0*/  MOV R0, UR13 ;  /* 0x0000000d00007c02 */ /* 0x000fe80008000f00 */
[----:B------:R-:W-:Y:S04]  /*3cd0*/  SHF.L.U32 R3, R0, 0x1f, RZ ;  /* 0x0000001f00037819 */ /* 0x000fe800000006ff */
[----:B------:R-:W1:Y:S02]  /*3ce0*/  SYNCS.PHASECHK.TRANS64.TRYWAIT P0, [UR6+0x48], R3 ;  /* 0x00004803ff0075a7 */ /* 0x000e640008001106 */
[----:B-1----:R-:W-:Y:S05]  /*3cf0*/  @!P0 BRA `(.L_x_70) ;  /* 0x0000003000288947 */ /* 0x002fea0003800000 */
.L_x_69:
[----:B------:R-:W-:Y:S05]  /*3d00*/  BRA.U !UP3, `(.L_x_71) ;  /* 0x000000010b347547 */ /* 0x000fea000b800000 */
[----:B------:R-:W-:Y:S01]  /*3d10*/  UPLOP3.LUT UP0, UPT, UPT, UPT, UP2, 0x80, 0x8 ;  /* 0x000000000008789c */ /* 0x000fe20003f0f020 */
[----:B-1----:R-:W-:Y:S02]  /*3d20*/  HFMA2 R0, -RZ, RZ, 0, 5.9604644775390625e-08 ;  /* 0x00000001ff007431 */ /* 0x002fe400000001ff */
[----:B------:R-:W-:Y:S03]  /*3d30*/  IMAD.MOV.U32 R164, RZ, RZ, 0x1 ;  /* 0x00000001ffa47424 */ /* 0x000fe600078e00ff */
[----:B------:R-:W-:Y:S05]  /*3d40*/  PLOP3.LUT P0, PT, PT, PT, UP0, 0x80, 0x8 ;  /* 0x000000000008781c */ /* 0x000fea0003f0f008 */
[----:B------:R-:W1:Y:S01]  /*3d50*/  @UP0 LDCU.64 UR8, c[0x0][0x888] ;  /* 0x00011100ff0807ac */ /* 0x000e620008000a00 */
[----:B------:R-:W-:Y:S07]  /*3d60*/  @UP0 UIMAD UR7, UR36, UR4, URZ ;  /* 0x00000004240702a4 */ /* 0x000fee000f8e02ff */
[----:B------:R-:W-:Y:S01]  /*3d70*/  @!P0 PRMT R164, R0, 0x7610, R164 ;  /* 0x0000761000a48816 */ /* 0x000fe200000000a4 */
[----:B-1----:R-:W-:Y:S03]  /*3d80*/  @UP0 UIMAD.WIDE UR8, UR7, 0x4, UR8 ;  /* 0x00000004070808a5 */ /* 0x002fe6000f8e0208 */
[----:B------:R-:W1:Y:S03]  /*3d90*/  @!UP0 LDCU UR7, c[0x0][0x880] ;  /* 0x00011000ff0787ac */ /* 0x000e660008000800 */
[----:B------:R-:W-:Y:S01]  /*3da0*/  IMAD.U32 R10, RZ, RZ, UR8 ;  /* 0x00000008ff0a7e24 */ /* 0x000fe2000f8e00ff */
[----:B------:R-:W-:Y:S05]  /*3db0*/  MOV R11, UR9 ;  /* 0x00000009000b7c02 */ /* 0x000fea0008000f00 */
[----:B-----5:R3:W5:Y:S02]  /*3dc0*/  @P0 LDG.E R81, desc[UR40][R10.64] ;  /* 0x000000280a510981 */ /* 0x020764000c1e1900 */
[----:B-1-3--:R-:W-:Y:S07]  /*3dd0*/  @!P0 IMAD.U32 R81, RZ, RZ, UR7 ;  /* 0x00000007ff518e24 */ /* 0x00afee000f8e00ff */
.L_x_71:
[----:B-----5:R-:W-:Y:S01]  /*3de0*/  @!P4 FSETP.EQ.AND P5, PT, R81, RZ, PT ;  /* 0x000000ff5100c20b */ /* 0x020fe20003fa2000 */
[----:B------:R-:W-:Y:S01]  /*3df0*/  @!UPT UIADD3 URZ, UPT, UPT, URZ, URZ, URZ ;  /* 0x000000fffffff290 */ /* 0x000fe2000fffe0ff */
[----:B------:R-:W-:Y:S11]  /*3e00*/  @!P4 BRA `(.L_x_72) ;  /* 0x000000000014c947 */ /* 0x000ff60003800000 */
[----:B------:R-:W-:Y:S02]  /*3e10*/  LOP3.LUT P0, RZ, R164, 0xff, RZ, 0xc0, !PT ;  /* 0x000000ffa4ff7812 */ /* 0x000fe4000780c0ff */
[----:B------:R-:W-:Y:S04]  /*3e20*/  PLOP3.LUT P5, PT, PT, PT, UP0, 0x80, 0x8 ;  /* 0x000000000008781c */ /* 0x000fe80003faf008 */
[----:B------:R-:W-:Y:S07]  /*3e30*/  PLOP3.LUT P5, PT, P5, PT, PT, 0x8, 0x80 ;  /* 0x000000000080781c */ /* 0x000fee0002fae170 */
[----:B------:R-:W-:Y:S11]  /*3e40*/  @P0 FSETP.EQ.AND P5, PT, R81, RZ, PT ;  /* 0x000000ff5100020b */ /* 0x000ff60003fa2000 */
[----:B------:R-:W-:Y:S02]  /*3e50*/  @!UPT UIADD3 URZ, UPT, UPT, URZ, URZ, URZ ;  /* 0x000000fffffff290 */ /* 0x000fe4000fffe0ff */
.L_x_72:
[----:B------:R-:W3:Y:S01]  /*3e60*/  SYNCS.PHASECHK.TRANS64.TRYWAIT P4, [UR6+0x38], R26 ;  /* 0x0000381aff0075a7 */ /* 0x000ee20008081106 */
[----:B------:R-:W-:Y:S01]  /*3e70*/  @P3 SHF.R.U32.HI R27, RZ, 0x10, R21 ;  /* 0x00000010ff1b3819 */ /* 0x000fe20000011615 */
[----:B------:R-:W-:Y:S01]  /*3e80*/  VIADD R29, R29, 0x1 ;  /* 0x000000011d1d7836 */ /* 0x000fe20000000000 */
[----:B------:R-:W5:Y:S08]  /*3e90*/  LDC.64 R14, c[0x0][0xb10] ;  /* 0x0002c400ff0e7b82 */ /* 0x000f700000000a00 */
[----:B------:R-:W2:Y:S08]  /*3ea0*/  LDC.64 R10, c[0x0][0xb18] ;  /* 0x0002c600ff0a7b82 */ /* 0x000eb00000000a00 */
[----:B-1----:R-:W1:Y:S08]  /*3eb0*/  @!P1 LDC R0, c[0x0][0xb20] ;  /* 0x0002c800ff009b82 */ /* 0x002e700000000800 */
[----:B------:R-:W4:Y:S01]  /*3ec0*/  @!P1 LDC R3, c[0x0][0xb0c] ;  /* 0x0002c300ff039b82 */ /* 0x000f220000000800 */
[----:B-----5:R-:W-:Y:S05]  /*3ed0*/  @!P1 IMAD.HI.U32 R14, R13, R14, RZ ;  /* 0x0000000e0d0e9227 */ /* 0x020fea00078e00ff */
[----:B------:R-:W-:Y:S01]  /*3ee0*/  @!P1 SHF.R.U32.HI R14, RZ, R15, R14 ;  /* 0x0000000fff0e9219 */ /* 0x000fe2000001160e */
[----:B--2---:R-:W-:Y:S01]  /*3ef0*/  @!P1 IMAD.HI.U32 R11, R8, R11, RZ ;  /* 0x0000000b080b9227 */ /* 0x004fe200078e00ff */
[----:B------:R-:W-:Y:S04]  /*3f00*/  @!P1 ISETP.NE.AND P0, PT, R10, 0x1, PT ;  /* 0x000000010a00980c */ /* 0x000fe80003f05270 */
[----:B-1----:R-:W-:Y:S02]  /*3f10*/  @!P1 SHF.R.U32.HI R9, RZ, R0, R11 ;  /* 0x00000000ff099219 */ /* 0x002fe4000001160b */
[----:B----4-:R-:W-:Y:S02]  /*3f20*/  @!P1 ISETP.NE.AND P2, PT, R3, 0x1, PT ;  /* 0x000000010300980c */ /* 0x010fe40003f45270 */
[----:B------:R-:W-:Y:S02]  /*3f30*/  @!P1 SEL R9, R8, R9, !P0 ;  /* 0x0000000908099207 */ /* 0x000fe40004000000 */
[----:B------:R-:W-:Y:S02]  /*3f40*/  ELECT P0, URZ, PT ;  /* 0x0000000000ff782f */ /* 0x000fe40003800000 */
[----:B------:R-:W-:Y:S05]  /*3f50*/  @!P1 SEL R14, R13, R14, !P2 ;  /* 0x0000000e0d0e9207 */ /* 0x000fea0005000000 */
[----:B------:R-:W-:Y:S02]  /*3f60*/  @!P1 IMAD.IADD R0, R9, 0x1, -R14 ;  /* 0x0000000109009824 */ /* 0x000fe400078e0a0e */
[----:B------:R-:W-:Y:S02]  /*3f70*/  @!P1 IMAD.IADD R9, R14, 0x1, -R9 ;  /* 0x000000010e099824 */ /* 0x000fe400078e0a09 */
[----:B------:R-:W-:Y:S02]  /*3f80*/  @!P1 IMAD R13, R0, R3, R13 ;  /* 0x00000003000d9224 */ /* 0x000fe400078e020d */
[----:B------:R-:W-:Y:S01]  /*3f90*/  @!P1 IMAD R8, R9, R10, R8 ;  /* 0x0000000a09089224 */ /* 0x000fe200078e0208 */
[----:B---3--:R-:W-:Y:S06]  /*3fa0*/  @!P4 BRA `(.L_x_73) ;  /* 0x0000002c0094c947 */ /* 0x008fec0003800000 */
.L_x_122:
[----:B------:R-:W-:Y:S01]  /*3fb0*/  PLOP3.LUT P5, PT, P5, P0, PT, 0xf2, 0x2f ;  /* 0x00000000002f781c */ /* 0x000fe20002fa1e72 */
[----:B------:R-:W-:Y:S01]  /*3fc0*/  UMOV UR14, 0x0 ;  /* 0x00000000000e7882 */ /* 0x000fe20000000000 */
[----:B------:R-:W-:Y:S01]  /*3fd0*/  LOP3.LUT R30, R30, 0x1, RZ, 0x3c, !PT ;  /* 0x000000011e1e7812 */ /* 0x000fe200078e3cff */
[----:B------:R-:W-:Y:S01]  /*3fe0*/  UMOV UR15, 0x10000000 ;  /* 0x10000000000f7882 */ /* 0x000fe20000000000 */
[----:B------:R-:W-:Y:S01]  /*3ff0*/  UMOV UR12, UR36 ;  /* 0x00000024000c7c82 */ /* 0x000fe20008000000 */
[----:B------:R-:W-:Y:S08]  /*4000*/  @P3 R2UR UR36, R27 ;  /* 0x000000001b2432ca */ /* 0x000ff000000e0000 */
[----:B-1----:R-:W-:Y:S01]  /*4010*/  @!P5 IADD3 R3, P0, PT, R32, 0x580, RZ ;  /* 0x000005802003d810 */ /* 0x002fe20007f1e0ff */
[----:B------:R-:W-:Y:S01]  /*4020*/  @!P5 IMAD.SHL.U32 R155, R155, 0x40, RZ ;  /* 0x000000409b9bd824 */ /* 0x000fe200078e00ff */
[----:B------:R-:W-:Y:S01]  /*4030*/  VOTEU.ALL UP1, P5 ;  /* 0x0000000000ff7886 */ /* 0x000fe20002820000 */
[----:B------:R-:W-:Y:S01]  /*4040*/  @!P5 IMAD.SHL.U32 R165, R165, 0x80, RZ ;  /* 0x00000080a5a5d824 */ /* 0x000fe200078e00ff */
[----:B------:R-:W-:Y:S01]  /*4050*/  @!P5 R2UR UR8, R3 ;  /* 0x000000000308d2ca */ /* 0x000fe200000e0000 */
[----:B------:R-:W-:Y:S01]  /*4060*/  @!P5 IMAD.X R0, RZ, RZ, R33, P0 ;  /* 0x000000ffff00d224 */ /* 0x000fe200000e0621 */
[----:B------:R-:W-:Y:S01]  /*4070*/  @!P5 R2UR UR10, R155 ;  /* 0x000000009b0ad2ca */ /* 0x000fe200000e0000 */
[----:B------:R-:W-:Y:S01]  /*4080*/  @!UP1 UIADD3 UR9, UPT, UPT, UR6, 0x30, URZ ;  /* 0x0000003006099890 */ /* 0x000fe2000fffe0ff */
[----:B------:R-:W-:Y:S01]  /*4090*/  @!P5 R2UR UR11, R165 ;  /* 0x00000000a50bd2ca */ /* 0x000fe200000e0000 */
[----:B------:R-:W-:Y:S01]  /*40a0*/  IMAD.IADD R155, R8, 0x1, R143 ;  /* 0x00000001089b7824 */ /* 0x000fe200078e028f */
[----:B------:R-:W-:Y:S01]  /*40b0*/  @!P5 R2UR UR7, R0 ;  /* 0x000000000007d2ca */ /* 0x000fe200000e0000 */
[----:B------:R-:W-:Y:S01]  /*40c0*/  IMAD.IADD R165, R13, 0x1, R154 ;  /* 0x000000010da57824 */ /* 0x000fe200078e029a */
[C---:B------:R-:W-:Y:S04]  /*40d0*/  ISETP.NE.AND P0, PT, R29.reuse, 0x2, PT ;  /* 0x000000021d00780c */ /* 0x040fe80003f05270 */
[----:B------:R-:W-:Y:S01]  /*40e0*/  SEL R3, RZ, 0x1, P0 ;  /* 0x00000001ff037807 */ /* 0x000fe20000000000 */
[----:B------:R-:W-:Y:S01]  /*40f0*/  IMAD.U32 R10, RZ, RZ, UR8 ;  /* 0x00000008ff0a7e24 */ /* 0x000fe2000f8e00ff */
[----:B------:R-:W-:Y:S01]  /*4100*/  @!UP1 UIADD3 UR8, UPT, UPT, UR6, 0x200, URZ ;  /* 0x0000020006089890 */ /* 0x000fe2000fffe0ff */
[----:B------:R-:W-:Y:S01]  /*4110*/  SEL R29, R29, RZ, P0 ;  /* 0x000000ff1d1d7207 */ /* 0x000fe20000000000 */
[----:B------:R-:W-:Y:S01]  /*4120*/  VOTEU.ALL UP1, P5 ;  /* 0x0000000000ff7886 */ /* 0x000fe20002820000 */
[----:B------:R-:W-:Y:S02]  /*4130*/  LOP3.LUT R28, R28, R3, RZ, 0x3c, !PT ;  /* 0x000000031c1c7212 */ /* 0x000fe400078e3cff */
[----:B------:R-:W-:Y:S01]  /*4140*/  IMAD.U32 R11, RZ, RZ, UR7 ;  /* 0x00000007ff0b7e24 */ /* 0x000fe2000f8e00ff */
[----:B------:R-:W-:Y:S04]  /*4150*/  @!P5 R2UR UR16, R10 ;  /* 0x000000000a10d2ca */ /* 0x000fe800000e0000 */
[----:B------:R-:W-:Y:S11]  /*4160*/  @!P5 R2UR UR17, R11 ;  /* 0x000000000b11d2ca */ /* 0x000ff600000e0000 */
[----:B------:R-:W-:Y:S02]  /*4170*/  @!UPT UIADD3 URZ, UPT, UPT, URZ, URZ, URZ ;  /* 0x000000fffffff290 */ /* 0x000fe4000fffe0ff */
[----:B------:R3:W-:Y:S01]  /*4180*/  @!UP1 UTMALDG.3D [UR8], [UR16], desc[UR14] ;  /* 0x00000e08100095b4 */ /* 0x0007e20008011000 */
[----:B------:R3:W-:Y:S01]  /*4190*/  @!P5 SYNCS.ARRIVE.TRANS64.RED.A0TR RZ, [UR6+0x30], R25 ;  /* 0x00003019ffffd9a7 */ /* 0x0007e20008300406 */
[----:B------:R-:W-:Y:S01]  /*41a0*/  UPLOP3.LUT UP1, UPT, UPT, UPT, UPT, 0x80, 0x8 ;  /* 0x000000000008789c */ /* 0x000fe20003f2f070 */
[----:B------:R-:W-:Y:S01]  /*41b0*/  SYNCS.ARRIVE.TRANS64.RED.A1T0 RZ, [UR37], RZ ;  /* 0x000000ffffff79a7 */ /* 0x000fe20008100425 */
[----:B------:R-:W-:Y:S09]  /*41c0*/  @P3 BRA `(.L_x_74) ;  /* 0xfffffff400b43947 */ /* 0x000ff2000383ffff */
[----:B------:R-:W-:Y:S07]  /*41d0*/  MOV R0, UR6 ;  /* 0x0000000600007c02 */ /* 0x000fee0008000f00 */
.L_x_75:
[----:B-1----:R-:W-:-:S04]  /*41e0*/  SHF.L.U32 R3, R30, 0x1f, RZ ;  /* 0x0000001f1e037819 */ /* 0x002fc800000006ff */
[----:B------:R1:W2:Y:S03]  /*41f0*/  SYNCS.PHASECHK.TRANS64.TRYWAIT P0, [R0+URZ+0x38], R3 ;  /* 0x00003803000075a7 */ /* 0x0002a600080011ff */
[----:B--2---:R-:W-:Y:S05]  /*4200*/  @!P0 NANOSLEEP.SYNCS 0x989680 ;  /* 0x009896800000895d */ /* 0x004fea0003900000 */
[----:B------:R-:W2:Y:S02]  /*4210*/  @!P0 SYNCS.PHASECHK.TRANS64 P0, [R0+URZ+0x38], R3 ;  /* 0x00003803000085a7 */ /* 0x000ea400080010ff */
[----:B--23--:R-:W-:Y:S05]  /*4220*/  @P0 EXIT ;  /* 0x000000000000094d */ /* 0x00cfea0003800000 */
[----:B------:R-:W-:Y:S05]  /*4230*/  BRA `(.L_x_75) ;  /* 0xfffffffc00e87947 */ /* 0x000fea000383ffff */
.L_x_66:
[----:B------:R-:W-:-:S06]  /*4240*/  UISETP.GE.AND UP1, UPT, UR8, 0x4, UPT ;  /* 0x000000040800788c */ /* 0x000fcc000bf26270 */
[----:B------:R-:W-:-:S13]  /*4250*/  PLOP3.LUT P0, PT, PT, PT, UP1, 0x80, 0x8 ;  /* 0x000000000008781c */ /* 0x000fda0003f0f018 */
[----:B------:R-:W-:Y:S05]  /*4260*/  @!P0 EXIT ;  /* 0x000000000000894d */ /* 0x000fea0003800000 */
[----:B------:R-:W-:Y:S01]  /*4270*/  BAR.SYNC.DEFER_BLOCKING 0x6, 0xa0 ;  /* 0x0182800000007b1d */ /* 0x000fe20000010000 */
[C---:B------:R-:W-:Y:S02]  /*4280*/  IMAD.SHL.U32 R3, R166.reuse, 0x40, RZ ;  /* 0x00000040a6037824 */ /* 0x040fe400078e00ff */
[----:B------:R-:W-:Y:S02]  /*4290*/  HFMA2 R76, -RZ, RZ, 0, 0 ;  /* 0x00000000ff4c7431 */ /* 0x000fe400000001ff */
[C---:B------:R-:W-:Y:S01]  /*42a0*/  IMAD.SHL.U32 R168, R166.reuse, 0x8, RZ ;  /* 0x00000008a6a87824 */ /* 0x040fe200078e00ff */
[----:B------:R-:W-:Y:S01]  /*42b0*/  CS2R R174, SRZ ;  /* 0x0000000000ae7805 */ /* 0x000fe2000001ff00 */
[----:B------:R-:W-:Y:S01]  /*42c0*/  IMAD.U32 R79, R166, 0x10000, RZ ;  /* 0x00010000a64f7824 */ /* 0x000fe200078e00ff */
[----:B------:R-:W-:Y:S01]  /*42d0*/  UMOV UR43, 0x400 ;  /* 0x00000400002b7882 */ /* 0x000fe20000000000 */
[----:B------:R-:W-:Y:S01]  /*42e0*/  LOP3.LUT R5, R3, 0x180, RZ, 0xc0, !PT ;  /* 0x0000018003057812 */ /* 0x000fe200078ec0ff */
[----:B------:R-:W-:Y:S01]  /*42f0*/  ULEA UR43, UR37, UR43, 0x18 ;  /* 0x0000002b252b7291 */ /* 0x000fe2000f8ec0ff */
[----:B------:R-:W1:Y:S01]  /*4300*/  LDC R167, c[0x0][0x370] ;  /* 0x0000dc00ffa77b82 */ /* 0x000e620000000800 */
[----:B------:R-:W-:Y:S01]  /*4310*/  LOP3.LUT R79, R79, 0x600000, RZ, 0xc0, !PT ;  /* 0x006000004f4f7812 */ /* 0x000fe200078ec0ff */
[----:B------:R-:W-:Y:S01]  /*4320*/  IMAD.MOV.U32 R181, RZ, RZ, RZ ;  /* 0x000000ffffb57224 */ /* 0x000fe200078e00ff */
[----:B------:R-:W-:Y:S01]  /*4330*/  LOP3.LUT R168, R5, 0x30, R168, 0xf8, !PT ;  /* 0x0000003005a87812 */ /* 0x000fe200078ef8a8 */
[----:B------:R-:W-:Y:S01]  /*4340*/  UIADD3 UR4, UPT, UPT, UR43, 0x2200, URZ ;  /* 0x000022002b047890 */ /* 0x000fe2000fffe0ff */
[----:B------:R-:W-:Y:S01]  /*4350*/  IMAD.MOV.U32 R173, RZ, RZ, RZ ;  /* 0x000000ffffad7224 */ /* 0x000fe200078e00ff */
[----:B------:R-:W2:Y:S01]  /*4360*/  LDCU.64 UR46, c[0x0][0x348] ;  /* 0x00006900ff2e77ac */ /* 0x000ea20008000a00 */
[----:B------:R-:W-:Y:S01]  /*4370*/  LOP3.LUT R168, R168, 0x1e40, R3, 0xf8, !PT ;  /* 0x00001e40a8a87812 */ /* 0x000fe200078ef803 */
[----:B------:R-:W4:Y:S01]  /*4380*/  LDC R74, c[0x0][0xb0c] ;  /* 0x0002c300ff4a7b82 */ /* 0x000f220000000800 */
[----:B------:R-:W-:Y:S01]  /*4390*/  IMAD.SHL.U32 R3, R166, 0x10, RZ ;  /* 0x00000010a6037824 */ /* 0x000fe200078e00ff */
[----:B------:R-:W-:Y:S01]  /*43a0*/  MOV R179, UR4 ;  /* 0x0000000400b37c02 */ /* 0x000fe20008000f00 */
[----:B------:R-:W1:Y:S03]  /*43b0*/  LDCU.64 UR38, c[0x0][0x888] ;  /* 0x00011100ff2677ac */ /* 0x000e660008000a00 */
[C---:B------:R-:W-:Y:S01]  /*43c0*/  LOP3.LUT R5, R3.reuse, 0x20, RZ, 0xc0, !PT ;  /* 0x0000002003057812 */ /* 0x040fe200078ec0ff */
[----:B------:R-:W3:Y:S01]  /*43d0*/  LDS R0, [UR43+0x100] ;  /* 0x0001002bff007984 */ /* 0x000ee20008000800 */
[----:B------:R-:W1:Y:S01]  /*43e0*/  LDC R170, c[0x0][0xb20] ;  /* 0x0002c800ffaa7b82 */ /* 0x000e620000000800 */
[----:B------:R-:W-:Y:S01]  /*43f0*/  LOP3.LUT R3, R3, 0x40, RZ, 0xc0, !PT ;  /* 0x0000004003037812 */ /* 0x000fe200078ec0ff */
[----:B------:R-:W-:-:S06]  /*4400*/  UIADD3 UR42, UPT, UPT, UR43, 0x200, URZ ;  /* 0x000002002b2a7890 */ /* 0x000fcc000fffe0ff */
[----:B------:R-:W1:Y:S08]  /*4410*/  LDC R73, c[0x0][0xb30] ;  /* 0x0002cc00ff497b82 */ /* 0x000e700000000800 */
[----:B------:R-:W1:Y:S08]  /*4420*/  LDC.64 R152, c[0x0][0xb10] ;  /* 0x0002c400ff987b82 */ /* 0x000e700000000a00 */
[----:B------:R-:W1:Y:S08]  /*4430*/  LDC.64 R70, c[0x0][0xb18] ;  /* 0x0002c600ff467b82 */ /* 0x000e700000000a00 */
[----:B------:R-:W1:Y:S01]  /*4440*/  LDC.64 R148, c[0x0][0x888] ;  /* 0x00022200ff947b82 */ /* 0x000e620000000a00 */
[----:B---3--:R-:W-:-:S07]  /*4450*/  IMAD.IADD R79, R0, 0x1, R79 ;  /* 0x00000001004f7824 */ /* 0x008fce00078e024f */
[----:B------:R-:W3:Y:S01]  /*4460*/  LDC.64 R68, c[0x0][0xb28] ;  /* 0x0002ca00ff447b82 */ /* 0x000ee20000000a00 */
[----:B------:R-:W-:-:S05]  /*4470*/  VIADD R0, R168, UR43 ;  /* 0x0000002ba8007c36 */ /* 0x000fca0008000000 */
[--C-:B------:R-:W-:Y:S02]  /*4480*/  IADD3 R178, PT, PT, -R5, 0x200, R0.reuse ;  /* 0x0000020005b27810 */ /* 0x100fe40007ffe100 */
[----:B------:R-:W1:Y:S01]  /*4490*/  LDC.64 R150, c[0x0][0x890] ;  /* 0x00022400ff967b82 */ /* 0x000e620000000a00 */
[----:B------:R-:W-:Y:S02]  /*44a0*/  IADD3 R177, PT, PT, -R3, 0x200, R0 ;  /* 0x0000020003b17810 */ /* 0x000fe40007ffe100 */
[----:B------:R-:W-:-:S05]  /*44b0*/  IMAD.IADD R176, R178, 0x1, -R3 ;  /* 0x00000001b2b07824 */ /* 0x000fca00078e0a03 */
[----:B------:R-:W1:Y:S08]  /*44c0*/  LDC.64 R146, c[0x0][0x8b0] ;  /* 0x00022c00ff927b82 */ /* 0x000e700000000a00 */
[----:B------:R-:W1:Y:S08]  /*44d0*/  LDC.64 R144, c[0x0][0x8a8] ;  /* 0x00022a00ff907b82 */ /* 0x000e700000000a00 */
[----:B--2-4-:R-:W1:Y:S02]  /*44e0*/  LDC R172, c[0x0][0x374] ;  /* 0x0000dd00ffac7b82 */ /* 0x014e640000000800 */
.L_x_93:
[C---:B------:R-:W-:Y:S02]  /*44f0*/  LEA R0, R181.reuse, UR43, 0x3 ;  /* 0x0000002bb5007c11 */ /* 0x040fe4000f8e18ff */
[----:B------:R-:W-:Y:S02]  /*4500*/  SHF.L.U32 R3, R174, 0x1f, RZ ;  /* 0x0000001fae037819 */ /* 0x000fe400000006ff */
[----:B------:R-:W-:Y:S02]  /*4510*/  LEA R16, R181, UR43, 0x4 ;  /* 0x0000002bb5107c11 */ /* 0x000fe4000f8e20ff */
[----:B--2---:R-:W2:Y:S02]  /*4520*/  SYNCS.PHASECHK.TRANS64.TRYWAIT P0, [R0+URZ+0x50], R3 ;  /* 0x00005003000075a7 */ /* 0x004ea400080011ff */
[----:B-12---:R-:W-:Y:S05]  /*4530*/  @!P0 BRA `(.L_x_76) ;  /* 0x0000002800488947 */ /* 0x006fea0003800000 */
.L_x_123:
[----:B------:R-:W4:Y:S01]  /*4540*/  LDC.64 R12, c[0x0][0xb10] ;  /* 0x0002c400ff0c7b82 */ /* 0x000f220000000a00 */
[----:B------:R-:W3:Y:S01]  /*4550*/  LDS.128 R16, [R16+0xe0] ;  /* 0x0000e00010107984 */ /* 0x000ee20000000c00 */
[----:B-1----:R-:W-:Y:S01]  /*4560*/  ISETP.NE.AND P1, PT, R73, 0x1, PT ;  /* 0x000000014900780c */ /* 0x002fe20003f25270 */
[----:B--2---:R-:W-:Y:S01]  /*4570*/  VIADD R0, R0, 0x60 ;  /* 0x0000006000007836 */ /* 0x004fe20000000000 */
[----:B------:R-:W-:Y:S04]  /*4580*/  ISETP.GE.AND P0, PT, R72, 0x1, PT ;  /* 0x000000014800780c */ /* 0x000fe80003f06270 */
[----:B------:R-:W1:Y:S01]  /*4590*/  LDC.64 R10, c[0x0][0xb18] ;  /* 0x0002c600ff0a7b82 */ /* 0x000e620000000a00 */
[----:B------:R-:W-:Y:S01]  /*45a0*/  PRMT R0, RZ, 0x654, R0 ;  /* 0x00000654ff007816 */ /* 0x000fe20000000000 */
[----:B------:R-:W-:Y:S01]  /*45b0*/  @!PT LDS RZ, [RZ] ;  /* 0x00000000fffff984 */ /* 0x000fe20000000800 */
[----:B------:R-:W-:Y:S01]  /*45c0*/  @!PT LDS RZ, [RZ] ;  /* 0x00000000fffff984 */ /* 0x000fe20000000800 */
[----:B------:R-:W-:Y:S01]  /*45d0*/  @!PT LDS RZ, [RZ] ;  /* 0x00000000fffff984 */ /* 0x000fe20000000800 */
[----:B------:R-:W-:Y:S01]  /*45e0*/  @!PT LDS RZ, [RZ] ;  /* 0x00000000fffff984 */ /* 0x000fe20000000800 */
[----:B------:R2:W-:Y:S06]  /*45f0*/  MEMBAR.ALL.CTA ;  /* 0x0000000000007992 */ /* 0x0005ec0000008000 */
[----:B--2---:R-:W2:Y:S01]  /*4600*/  FENCE.VIEW.ASYNC.S ;  /* 0x00000000000073c6 */ /* 0x004ea20000000000 */
[----:B------:R-:W1:Y:S08]  /*4610*/  @!P1 LDC R14, c[0x0][0xb20] ;  /* 0x0002c800ff0e9b82 */ /* 0x000e700000000800 */
[----:B------:R-:W1:Y:S01]  /*4620*/  @!P1 LDC R9, c[0x0][0xb0c] ;  /* 0x0002c300ff099b82 */ /* 0x000e620000000800 */
[----:B--2---:R2:W-:Y:S01]  /*4630*/  SYNCS.ARRIVE.TRANS64.RED.A1T0 RZ, [R0+URZ], RZ ;  /* 0x000000ff00ff79a7 */ /* 0x0045e200081004ff */
[----:B---3--:R-:W-:Y:S04]  /*4640*/  LOP3.LUT P4, RZ, R18, 0x1, RZ, 0xc0, !PT ;  /* 0x0000000112ff7812 */ /* 0x008fe8000788c0ff */
[----:B------:R-:W-:Y:S09]  /*4650*/  P2R R180, PR, RZ, 0x10 ;  /* 0x00000010ffb47803 */ /* 0x000ff20000000000 */
[----:B------:R-:W-:Y:S02]  /*4660*/  @P4 MOV R77, R16 ;  /* 0x00000010004d4202 */ /* 0x000fe40000000f00 */
[----:B------:R-:W-:Y:S01]  /*4670*/  @P4 LOP3.LUT R75, R17, 0xffff, RZ, 0xc0, !PT ;  /* 0x0000ffff114b4812 */ /* 0x000fe200078ec0ff */
[----:B--2-4-:R-:W-:Y:S06]  /*4680*/  @!P0 BRA `(.L_x_77) ;  /* 0x0000000000a48947 */ /* 0x014fec0003800000 */
[----:B------:R-:W-:Y:S01]  /*4690*/  IMAD.HI.U32 R21, R172, R71, RZ ;  /* 0x00000047ac157227 */ /* 0x000fe200078e00ff */
[----:B------:R-:W-:Y:S02]  /*46a0*/  ISETP.NE.AND P0, PT, R70, 0x1, PT ;  /* 0x000000014600780c */ /* 0x000fe40003f05270 */
[----:B------:R-:W-:Y:S01]  /*46b0*/  ISETP.NE.AND P2, PT, R72, 0x1, PT ;  /* 0x000000014800780c */ /* 0x000fe20003f45270 */
[----:B------:R-:W-:Y:S01]  /*46c0*/  IMAD.HI.U32 R20, R167, R152, RZ ;  /* 0x00000098a7147227 */ /* 0x000fe200078e00ff */
[----:B------:R-:W-:Y:S02]  /*46d0*/  SHF.R.U32.HI R21, RZ, R170, R21 ;  /* 0x000000aaff157219 */ /* 0x000fe40000011615 */
[----:B------:R-:W-:Y:S01]  /*46e0*/  ISETP.NE.AND P3, PT, R74, 0x1, PT ;  /* 0x000000014a00780c */ /* 0x000fe20003f65270 */
[----:B------:R-:W-:Y:S01]  /*46f0*/  IMAD.HI.U32 R24, R77, R152, RZ ;  /* 0x000000984d187227 */ /* 0x000fe200078e00ff */
[----:B------:R-:W-:Y:S02]  /*4700*/  SHF.R.U32.HI R20, RZ, R153, R20 ;  /* 0x00000099ff147219 */ /* 0x000fe40000011614 */
[----:B------:R-:W-:Y:S01]  /*4710*/  SEL R3, R172, R21, !P0 ;  /* 0x00000015ac037207 */ /* 0x000fe20004000000 */
[----:B------:R-:W-:Y:S01]  /*4720*/  IMAD.HI.U32 R21, R75, R71, RZ ;  /* 0x000000474b157227 */ /* 0x000fe200078e00ff */
[----:B------:R-:W-:Y:S02]  /*4730*/  SEL R7, R167, R20, !P3 ;  /* 0x00000014a7077207 */ /* 0x000fe40005800000 */
[----:B------:R-:W-:Y:S01]  /*4740*/  SHF.R.U32.HI R24, RZ, R153, R24 ;  /* 0x00000099ff187219 */ /* 0x000fe20000011618 */
[-C--:B------:R-:W-:Y:S04]  /*4750*/  IMAD.HI.U32 R20, R3, R68.reuse, RZ ;  /* 0x0000004403147227 */ /* 0x080fe800078e00ff */
[----:B------:R-:W-:Y:S01]  /*4760*/  IMAD.HI.U32 R22, R7, R68, RZ ;  /* 0x0000004407167227 */ /* 0x000fe200078e00ff */
[-C--:B------:R-:W-:Y:S02]  /*4770*/  @P2 SHF.R.U32.HI R3, RZ, R69.reuse, R20 ;  /* 0x00000045ff032219 */ /* 0x080fe40000011614 */
[----:B------:R-:W-:Y:S02]  /*4780*/  SHF.R.U32.HI R20, RZ, R170, R21 ;  /* 0x000000aaff147219 */ /* 0x000fe40000011615 */
[----:B------:R-:W-:Y:S01]  /*4790*/  @P2 SHF.R.U32.HI R7, RZ, R69, R22 ;  /* 0x00000045ff072219 */ /* 0x000fe20000011616 */
[C---:B------:R-:W-:Y:S01]  /*47a0*/  IMAD R2, R72.reuse, R3, RZ ;  /* 0x0000000348027224 */ /* 0x040fe200078e02ff */
[----:B------:R-:W-:Y:S02]  /*47b0*/  SEL R5, R75, R20, !P0 ;  /* 0x000000144b057207 */ /* 0x000fe40004000000 */
[----:B------:R-:W-:Y:S01]  /*47c0*/  SEL R3, R77, R24, !P3 ;  /* 0x000000184d037207 */ /* 0x000fe20005800000 */
[----:B------:R-:W-:Y:S01]  /*47d0*/  IMAD R4, R72, R7, RZ ;  /* 0x0000000748047224 */ /* 0x000fe200078e02ff */
[C---:B------:R-:W-:Y:S01]  /*47e0*/  ISETP.GE.AND P0, PT, R5.reuse, R2, PT ;  /* 0x000000020500720c */ /* 0x040fe20003f06270 */
[----:B------:R-:W-:Y:S03]  /*47f0*/  IMAD.HI.U32 R6, R5, R68, RZ ;  /* 0x0000004405067227 */ /* 0x000fe600078e00ff */
[----:B------:R-:W-:Y:S01]  /*4800*/  ISETP.GE.OR P0, PT, R3, R4, P0 ;  /* 0x000000040300720c */ /* 0x000fe20000706670 */
[----:B------:R-:W-:Y:S01]  /*4810*/  IMAD.MOV R4, RZ, RZ, -R3 ;  /* 0x000000ffff047224 */ /* 0x000fe200078e0a03 */
[-C--:B------:R-:W-:Y:S03]  /*4820*/  SHF.R.U32.HI R6, RZ, R69.reuse, R6 ;  /* 0x00000045ff067219 */ /* 0x080fe60000011606 */
[----:B------:R-:W-:Y:S01]  /*4830*/  IMAD R77, R74, R4, R77 ;  /* 0x000000044a4d7224 */ /* 0x000fe200078e024d */
[----:B------:R-:W-:Y:S05]  /*4840*/  SEL R15, R5, R6, !P2 ;  /* 0x00000006050f7207 */ /* 0x000fea0005000000 */
[----:B------:R-:W-:Y:S02]  /*4850*/  IMAD.MOV R6, RZ, RZ, -R15 ;  /* 0x000000ffff067224 */ /* 0x000fe400078e0a0f */
[C---:B------:R-:W-:Y:S04]  /*4860*/  @!P0 IMAD.HI.U32 R2, R3.reuse, R68, RZ ;  /* 0x0000004403028227 */ /* 0x040fe800078e00ff */
[----:B------:R-:W-:Y:S01]  /*4870*/  IMAD R6, R72, R6, R5 ;  /* 0x0000000648067224 */ /* 0x000fe200078e0205 */
[----:B------:R-:W-:Y:S04]  /*4880*/  @!P0 SHF.R.U32.HI R2, RZ, R69, R2 ;  /* 0x00000045ff028219 */ /* 0x000fe80000011602 */
[----:B------:R-:W-:Y:S02]  /*4890*/  @!P0 SEL R0, R3, R2, !P2 ;  /* 0x0000000203008207 */ /* 0x000fe40005000000 */
[----:B------:R-:W-:Y:S02]  /*48a0*/  IADD3 R2, PT, PT, -R5, RZ, RZ ;  /* 0x000000ff05027210 */ /* 0x000fe40007ffe1ff */
[----:B------:R-:W-:Y:S01]  /*48b0*/  @!P0 IADD3 R8, PT, PT, R15, -R0, RZ ;  /* 0x800000000f088210 */ /* 0x000fe20007ffe0ff */
[----:B------:R-:W-:Y:S02]  /*48c0*/  @!P0 IMAD R0, R7, R6, R0 ;  /* 0x0000000607008224 */ /* 0x000fe400078e0200 */
[----:B------:R-:W-:Y:S02]  /*48d0*/  IMAD R75, R70, R2, R75 ;  /* 0x00000002464b7224 */ /* 0x000fe400078e024b */
[----:B------:R-:W-:Y:S02]  /*48e0*/  @!P0 IMAD R5, R8, R72, R3 ;  /* 0x0000004808058224 */ /* 0x000fe400078e0203 */
[----:B------:R-:W-:Y:S04]  /*48f0*/  @!P0 IMAD.MOV.U32 R3, RZ, RZ, R0 ;  /* 0x000000ffff038224 */ /* 0x000fe800078e0000 */
[----:B------:R-:W-:Y:S02]  /*4900*/  IMAD R77, R3, R74, R77 ;  /* 0x0000004a034d7224 */ /* 0x000fe400078e024d */
[----:B------:R-:W-:Y:S07]  /*4910*/  IMAD R75, R5, R70, R75 ;  /* 0x00000046054b7224 */ /* 0x000fee00078e024b */
.L_x_77:
[----:B------:R-:W-:Y:S01]  /*4920*/  @!P1 IMAD.HI.U32 R0, R77, R12, RZ ;  /* 0x0000000c4d009227 */ /* 0x000fe200078e00ff */
[----:B-1----:R-:W-:Y:S01]  /*4930*/  @!P1 ISETP.NE.AND P0, PT, R10, 0x1, PT ;  /* 0x000000010a00980c */ /* 0x002fe20003f05270 */
[----:B------:R-:W-:Y:S01]  /*4940*/  ULOP3.LUT UP0, URZ, UR42, 0x1b0, URZ, 0xc0, !UPT ;  /* 0x000001b02aff7892 */ /* 0x000fe2000f80c0ff */
[----:B------:R-:W-:Y:S01]  /*4950*/  @!P1 ISETP.NE.AND P2, PT, R9, 0x1, PT ;  /* 0x000000010900980c */ /* 0x000fe20003f45270 */
[----:B------:R-:W-:Y:S01]  /*4960*/  @!P1 IMAD.HI.U32 R3, R75, R11, RZ ;  /* 0x0000000b4b039227 */ /* 0x000fe200078e00ff */
[----:B------:R-:W-:Y:S02]  /*4970*/  @!P1 SHF.R.U32.HI R0, RZ, R13, R0 ;  /* 0x0000000dff009219 */ /* 0x000fe40000011600 */
[----:B------:R-:W-:Y:S01]  /*4980*/  @P4 SHF.R.U32.HI R171, RZ, 0x10, R17 ;  /* 0x00000010ffab4819 */ /* 0x000fe20000011611 */
[----:B------:R-:W-:Y:S01]  /*4990*/  VIADD R181, R181, 0x1 ;  /* 0x00000001b5b57836 */ /* 0x000fe20000000000 */
[----:B------:R-:W-:Y:S02]  /*49a0*/  @!P1 SHF.R.U32.HI R2, RZ, R14, R3 ;  /* 0x0000000eff029219 */ /* 0x000fe40000011603 */
[----:B------:R-:W-:Y:S02]  /*49b0*/  @!P1 SEL R3, R77, R0, !P2 ;  /* 0x000000004d039207 */ /* 0x000fe40005000000 */
[----:B------:R-:W-:Y:S05]  /*49c0*/  @!P1 SEL R2, R75, R2, !P0 ;  /* 0x000000024b029207 */ /* 0x000fea0004000000 */
[----:B------:R-:W-:Y:S02]  /*49d0*/  @!P1 IMAD.IADD R0, R2, 0x1, -R3 ;  /* 0x0000000102009824 */ /* 0x000fe400078e0a03 */
[----:B------:R-:W-:Y:S02]  /*49e0*/  @!P1 IMAD.IADD R2, R3, 0x1, -R2 ;  /* 0x0000000103029824 */ /* 0x000fe400078e0a02 */
[----:B------:R-:W-:Y:S02]  /*49f0*/  @!P1 IMAD R77, R0, R9, R77 ;  /* 0x00000009004d9224 */ /* 0x000fe400078e024d */
[----:B------:R-:W-:Y:S01]  /*4a00*/  @!P1 IMAD R75, R2, R10, R75 ;  /* 0x0000000a024b9224 */ /* 0x000fe200078e024b */
[----:B------:R-:W-:Y:S06]  /*4a10*/  BRA.U !UP0, `(.L_x_78) ;  /* 0x0000000108407547 */ /* 0x000fec000b800000 */
[----:B------:R-:W1:Y:S01]  /*4a20*/  LDCU.64 UR8, c[0x4][0x80] ;  /* 0x01001000ff0877ac */ /* 0x000e620008000a00 */
[----:B------:R-:W-:Y:S01]  /*4a30*/  MOV R3, 0x0 ;  /* 0x0000000000037802 */ /* 0x000fe20000000f00 */
[----:B------:R-:W-:Y:S02]  /*4a40*/  HFMA2 R12, -RZ, RZ, 0, 5.9604644775390625e-08 ;  /* 0x00000001ff0c7431 */ /* 0x000fe400000001ff */
[----:B------:R-:W-:Y:S02]  /*4a50*/  IMAD.MOV.U32 R8, RZ, RZ, 0x70 ;  /* 0x00000070ff087424 */ /* 0x000fe400078e00ff */
[----:B------:R-:W-:Y:S01]  /*4a60*/  IMAD.MOV.U32 R13, RZ, RZ, RZ ;  /* 0x000000ffff0d7224 */ /* 0x000fe200078e00ff */
[----:B------:R-:W2:Y:S01]  /*4a70*/  LDCU.64 UR6, c[0x4][0x88] ;  /* 0x01001100ff0677ac */ /* 0x000ea20008000a00 */
[----:B------:R-:W3:Y:S01]  /*4a80*/  LDC.64 R2, c[0x4][R3] ;  /* 0x0100000003027b82 */ /* 0x000ee20000000a00 */
[----:B------:R-:W4:Y:S01]  /*4a90*/  LDCU.64 UR4, c[0x4][0x8] ;  /* 0x01000100ff0477ac */ /* 0x000f220008000a00 */
[----:B-1----:R-:W-:Y:S01]  /*4aa0*/  MOV R5, UR9 ;  /* 0x0000000900057c02 */ /* 0x002fe20008000f00 */
[----:B------:R-:W-:Y:S01]  /*4ab0*/  IMAD.U32 R4, RZ, RZ, UR8 ;  /* 0x00000008ff047e24 */ /* 0x000fe2000f8e00ff */
[----:B--2---:R-:W-:Y:S01]  /*4ac0*/  MOV R7, UR7 ;  /* 0x0000000700077c02 */ /* 0x004fe20008000f00 */
[----:B------:R-:W-:Y:S01]  /*4ad0*/  IMAD.U32 R6, RZ, RZ, UR6 ;  /* 0x00000006ff067e24 */ /* 0x000fe2000f8e00ff */
[----:B----4-:R-:W-:Y:S01]  /*4ae0*/  MOV R11, UR5 ;  /* 0x00000005000b7c02 */ /* 0x010fe20008000f00 */
[----:B------:R-:W-:Y:S02]  /*4af0*/  IMAD.U32 R10, RZ, RZ, UR4 ;  /* 0x00000004ff0a7e24 */ /* 0x000fe4000f8e00ff */
[----:B------:R-:W-:Y:S07]  /*4b00*/  LEPC R20, `(.L_x_78) ;  /* 0x000000001014794e */ /* 0x000fee0000000000 */
[----:B---3-5:R-:W-:Y:S05]  /*4b10*/  CALL.ABS.NOINC R2 ;  /* 0x0000000002007343 */ /* 0x028fea0003c00000 */
.L_x_78:
[----:B------:R-:W-:Y:S01]  /*4b20*/  LOP3.LUT P0, RZ, R179, 0x1b0, RZ, 0xc0, !PT ;  /* 0x000001b0b3ff7812 */ /* 0x000fe2000780c0ff */
[----:B------:R-:W-:Y:S11]  /*4b30*/  BSSY.RECONVERGENT B6, `(.L_x_79) ;  /* 0x0000013000067945 */ /* 0x000ff60003800200 */
[----:B------:R-:W-:Y:S01]  /*4b40*/  @!UPT UIADD3 URZ, UPT, UPT, URZ, URZ, URZ ;  /* 0x000000fffffff290 */ /* 0x000fe2000fffe0ff */
[----:B------:R-:W-:Y:S05]  /*4b50*/  @!P0 BRA `(.L_x_80) ;  /* 0x0000000000408947 */ /* 0x000fea0003800000 */
        /* <DEDUP_REMOVED lines=16> */
.L_x_80:
[----:B------:R-:W-:Y:S05]  /*4c60*/  BSYNC.RECONVERGENT B6 ;  /* 0x0000000000067941 */ /* 0x000fea0003800200 */
.L_x_79:
[----:B------:R-:W-:Y:S01]  /*4c70*/  ISETP.NE.U32.AND P3, PT, R150, RZ, PT ;  /* 0x000000ff9600720c */ /* 0x000fe20003f65070 */
[----:B------:R-:W-:Y:S01]  /*4c80*/  UISETP.NE.AND UP1, UPT, UR44, URZ, UPT ;  /* 0x000000ff2c00728c */ /* 0x000fe2000bf25270 */
[----:B------:R-:W-:Y:S02]  /*4c90*/  ISETP.NE.U32.AND P4, PT, R146, RZ, PT ;  /* 0x000000ff9200720c */ /* 0x000fe40003f85070 */
[----:B------:R-:W-:Y:S02]  /*4ca0*/  ISETP.NE.AND.EX P3, PT, R151, RZ, PT, P3 ;  /* 0x000000ff9700720c */ /* 0x000fe40003f65330 */
[----:B------:R-:W-:Y:S02]  /*4cb0*/  PLOP3.LUT P1, PT, PT, PT, PT, 0x8, 0x80 ;  /* 0x000000000080781c */ /* 0x000fe40003f2e170 */
[----:B------:R-:W-:Y:S02]  /*4cc0*/  PLOP3.LUT P0, PT, PT, PT, UP1, 0x80, 0x8 ;  /* 0x000000000008781c */ /* 0x000fe40003f0f018 */
[----:B------:R-:W-:Y:S02]  /*4cd0*/  ISETP.NE.AND.EX P4, PT, R147, RZ, PT, P4 ;  /* 0x000000ff9300720c */ /* 0x000fe40003f85340 */
[----:B------:R-:W1:Y:S09]  /*4ce0*/  @UP1 LDCU.64 UR4, c[0x0][0x888] ;  /* 0x00011100ff0417ac */ /* 0x000e720008000a00 */
[----:B------:R-:W-:Y:S01]  /*4cf0*/  @P0 PLOP3.LUT P1, PT, P3, PT, PT, 0x80, 0x8 ;  /* 0x000000000008081c */ /* 0x000fe20001f2f070 */
[----:B-1----:R-:W-:Y:S04]  /*4d00*/  @UP1 UISETP.NE.U32.AND UP0, UPT, UR4, URZ, UPT ;  /* 0x000000ff0400128c */ /* 0x002fe8000bf05070 */
[----:B------:R-:W-:Y:S04]  /*4d10*/  @UP1 UISETP.NE.AND.EX UP0, UPT, UR5, URZ, UPT, UP0 ;  /* 0x000000ff0500128c */ /* 0x000fe8000bf05300 */
[----:B------:R-:W-:Y:S01]  /*4d20*/  @UP1 USEL UR4, URZ, 0xffffffff, UP0 ;  /* 0xffffffffff041887 */ /* 0x000fe20008000000 */
[----:B------:R-:W-:Y:S11]  /*4d30*/  @!P3 BRA `(.L_x_81) ;  /* 0x00000000002cb947 */ /* 0x000ff60003800000 */
[----:B------:R-:W-:Y:S01]  /*4d40*/  ISETP.NE.U32.AND P2, PT, R148, RZ, PT ;  /* 0x000000ff9400720c */ /* 0x000fe20003f45070 */
[----:B------:R-:W-:Y:S03]  /*4d50*/  IMAD.MOV.U32 R164, RZ, RZ, 0x1 ;  /* 0x00000001ffa47424 */ /* 0x000fe600078e00ff */
[----:B------:R-:W-:Y:S11]  /*4d60*/  ISETP.NE.AND.EX P2, PT, R149, RZ, PT, P2 ;  /* 0x000000ff9500720c */ /* 0x000ff60003f45320 */
[----:B------:R-:W-:Y:S02]  /*4d70*/  @!UPT UIADD3 URZ, UPT, UPT, URZ, URZ, URZ ;  /* 0x000000fffffff290 */ /* 0x000fe4000fffe0ff */
[----:B------:R-:W1:Y:S01]  /*4d80*/  @P2 LDC.64 R2, c[0x0][0x888] ;  /* 0x00022200ff022b82 */ /* 0x000e620000000a00 */
[----:B------:R-:W-:Y:S04]  /*4d90*/  @P2 IMAD R0, R150, UR36, RZ ;  /* 0x0000002496002c24 */ /* 0x000fe8000f8e02ff */
[----:B-1----:R-:W-:Y:S04]  /*4da0*/  @P2 IMAD.WIDE R2, R0, 0x4, R2 ;  /* 0x0000000400022825 */ /* 0x002fe800078e0202 */
[----:B------:R-:W-:Y:S01]  /*4db0*/  HFMA2 R0, -RZ, RZ, 0, 5.9604644775390625e-08 ;  /* 0x00000001ff007431 */ /* 0x000fe200000001ff */
[----:B-----5:R1:W5:Y:S04]  /*4dc0*/  @P2 LDG.E R81, desc[UR40][R2.64] ;  /* 0x0000002802512981 */ /* 0x020368000c1e1900 */
[----:B------:R-:W-:Y:S01]  /*4dd0*/  @!P2 PRMT R164, R0, 0x7610, R164 ;  /* 0x0000761000a4a816 */ /* 0x000fe200000000a4 */
[----:B-1----:R-:W2:Y:S06]  /*4de0*/  @!P2 LDC R81, c[0x0][0x880] ;  /* 0x00022000ff51ab82 */ /* 0x002eac0000000800 */
.L_x_81:
[----:B------:R-:W-:Y:S05]  /*4df0*/  @!P4 BRA `(.L_x_82) ;  /* 0x000000000020c947 */ /* 0x000fea0003800000 */
[----:B------:R-:W-:Y:S04]  /*4e00*/  ISETP.NE.U32.AND P2, PT, R144, RZ, PT ;  /* 0x000000ff9000720c */ /* 0x000fe80003f45070 */
[----:B------:R-:W-:Y:S11]  /*4e10*/  ISETP.NE.AND.EX P2, PT, R145, RZ, PT, P2 ;  /* 0x000000ff9100720c */ /* 0x000ff60003f45320 */
[----:B------:R-:W-:Y:S02]  /*4e20*/  @!UPT UIADD3 URZ, UPT, UPT, URZ, URZ, URZ ;  /* 0x000000fffffff290 */ /* 0x000fe4000fffe0ff */
[----:B------:R-:W1:Y:S01]  /*4e30*/  @P2 LDC.64 R2, c[0x0][0x8a8] ;  /* 0x00022a00ff022b82 */ /* 0x000e620000000a00 */
[----:B------:R-:W-:Y:S04]  /*4e40*/  @P2 IMAD R0, R146, UR36, RZ ;  /* 0x0000002492002c24 */ /* 0x000fe8000f8e02ff */
[----:B-1----:R-:W-:Y:S05]  /*4e50*/  @P2 IMAD.WIDE R2, R0, 0x4, R2 ;  /* 0x0000000400022825 */ /* 0x002fea00078e0202 */
[----:B-----5:R1:W5:Y:S02]  /*4e60*/  @P2 LDG.E R78, desc[UR40][R2.64] ;  /* 0x00000028024e2981 */ /* 0x020364000c1e1900 */
[----:B-1----:R-:W3:Y:S02]  /*4e70*/  @!P2 LDC R78, c[0x0][0x8a0] ;  /* 0x00022800ff4eab82 */ /* 0x002ee40000000800 */
.L_x_82:
[----:B--2--5:R-:W-:Y:S01]  /*4e80*/  @P0 FSETP.NEU.AND P4, PT, R81, RZ, PT ;  /* 0x000000ff5100020b */ /* 0x024fe20003f8d000 */
[----:B------:R-:W-:Y:S01]  /*4e90*/  IMAD.U32 R0, RZ, RZ, UR4 ;  /* 0x00000004ff007e24 */ /* 0x000fe2000f8e00ff */
[----:B------:R-:W-:Y:S01]  /*4ea0*/  @P0 LOP3.LUT P2, RZ, R164, 0xff, RZ, 0xc0, !PT ;  /* 0x000000ffa4ff0812 */ /* 0x000fe2000784c0ff */
[----:B------:R-:W-:Y:S01]  /*4eb0*/  BSSY B1, `(.L_x_83) ;  /* 0x000003d000017945 */ /* 0x000fe20003800000 */
[----:B------:R-:W-:Y:S01]  /*4ec0*/  @P0 SEL R3, RZ, 0xffffffff, P4 ;  /* 0xffffffffff030807 */ /* 0x000fe20002000000 */
[C---:B------:R-:W-:Y:S01]  /*4ed0*/  IMAD R64, R76.reuse, 0x40, R79 ;  /* 0x000000404c407824 */ /* 0x040fe200078e024f */
[----:B------:R-:W-:Y:S02]  /*4ee0*/  LEA R156, R76, UR43, 0x3 ;  /* 0x0000002b4c9c7c11 */ /* 0x000fe4000f8e18ff */
[----:B------:R-:W-:Y:S02]  /*4ef0*/  CS2R R86, SRZ ;  /* 0x0000000000567805 */ /* 0x000fe4000001ff00 */
[----:B------:R-:W-:Y:S02]  /*4f00*/  @P1 SEL R3, R0, R3, !P2 ;  /* 0x0000000300031207 */ /* 0x000fe40005000000 */
[----:B------:R-:W-:Y:S02]  /*4f10*/  CS2R R84, SRZ ;  /* 0x0000000000547805 */ /* 0x000fe4000001ff00 */
[----:B------:R-:W-:Y:S02]  /*4f20*/  SHF.L.U32 R5, R175, 0x1f, RZ ;  /* 0x0000001faf057819 */ /* 0x000fe400000006ff */
[----:B------:R-:W-:Y:S02]  /*4f30*/  CS2R R90, SRZ ;  /* 0x00000000005a7805 */ /* 0x000fe4000001ff00 */
[----:B------:R-:W-:Y:S02]  /*4f40*/  @P0 LOP3.LUT R3, R3, 0x1, RZ, 0xc0, !PT ;  /* 0x0000000103030812 */ /* 0x000fe400078ec0ff */
[----:B------:R-:W-:Y:S02]  /*4f50*/  CS2R R88, SRZ ;  /* 0x0000000000587805 */ /* 0x000fe4000001ff00 */
[----:B------:R-:W-:Y:S02]  /*4f60*/  PLOP3.LUT P5, PT, PT, PT, PT, 0x8, 0x80 ;  /* 0x000000000080781c */ /* 0x000fe40003fae170 */
[----:B------:R-:W-:Y:S02]  /*4f70*/  CS2R R98, SRZ ;  /* 0x0000000000627805 */ /* 0x000fe4000001ff00 */
[----:B------:R-:W-:Y:S02]  /*4f80*/  ISETP.NE.U32.OR P1, PT, R3, 0x1, !P0 ;  /* 0x000000010300780c */ /* 0x000fe40004725470 */
[----:B------:R-:W-:Y:S02]  /*4f90*/  CS2R R96, SRZ ;  /* 0x0000000000607805 */ /* 0x000fe4000001ff00 */
[----:B------:R-:W-:Y:S02]  /*4fa0*/  CS2R R94, SRZ ;  /* 0x00000000005e7805 */ /* 0x000fe4000001ff00 */
[----:B------:R-:W-:Y:S07]  /*4fb0*/  CS2R R92, SRZ ;  /* 0x00000000005c7805 */ /* 0x000fee000001ff00 */
[----:B------:R-:W-:Y:S04]  /*4fc0*/  @P1 SHF.L.U32 R2, R173, 0x1f, RZ ;  /* 0x0000001fad021819 */ /* 0x000fe800000006ff */
[----:B------:R-:W1:Y:S01]  /*4fd0*/  @P1 SYNCS.PHASECHK.TRANS64.TRYWAIT P0, [UR43+0x30], R2 ;  /* 0x00003002ff0015a7 */ /* 0x000e62000800112b */
[----:B------:R2:W4:Y:S01]  /*4fe0*/  SYNCS.PHASECHK.TRANS64.TRYWAIT P4, [R156+URZ+0x70], R5 ;  /* 0x000070059c0075a7 */ /* 0x00052200080811ff */
[----:B-1----:R-:W-:Y:S01]  /*4ff0*/  @P1 PLOP3.LUT P5, PT, P0, PT, PT, 0x8, 0x80 ;  /* 0x000000000080181c */ /* 0x002fe200007ae170 */
[----:B------:R-:W-:Y:S01]  /*5000*/  @!UPT UIADD3 URZ, UPT, UPT, URZ, URZ, URZ ;  /* 0x000000fffffff290 */ /* 0x000fe2000fffe0ff */
[----:B--2-4-:R-:W-:Y:S11]  /*5010*/  @!P1 BRA `(.L_x_84) ;  /* 0x0000000000989947 */ /* 0x014ff60003800000 */
[----:B------:R-:W-:Y:S01]  /*5020*/  ISETP.NE.U32.AND P0, PT, RZ, UR38, PT ;  /* 0x00000026ff007c0c */ /* 0x000fe2000bf05070 */
[----:B------:R-:W-:Y:S01]  /*5030*/  BSSY B0, `(.L_x_85) ;  /* 0x0000016000007945 */ /* 0x000fe20003800000 */
[----:B------:R-:W-:Y:S02]  /*5040*/  FSETP.NEU.AND P2, PT, R81, RZ, PT ;  /* 0x000000ff5100720b */ /* 0x000fe40003f4d000 */
[----:B------:R-:W-:Y:S02]  /*5050*/  CS2R R94, SRZ ;  /* 0x00000000005e7805 */ /* 0x000fe4000001ff00 */
[----:B------:R-:W-:Y:S02]  /*5060*/  ISETP.NE.AND.EX P0, PT, RZ, UR39, PT, P0 ;  /* 0x00000027ff007c0c */ /* 0x000fe4000bf05300 */
[----:B------:R-:W-:Y:S02]  /*5070*/  CS2R R92, SRZ ;  /* 0x00000000005c7805 */ /* 0x000fe4000001ff00 */
[----:B------:R-:W-:Y:S02]  /*5080*/  LOP3.LUT P1, RZ, R164, 0xff, RZ, 0xc0, !PT ;  /* 0x000000ffa4ff7812 */ /* 0x000fe4000782c0ff */
[----:B------:R-:W-:Y:S02]  /*5090*/  CS2R R98, SRZ ;  /* 0x0000000000627805 */ /* 0x000fe4000001ff00 */
[----:B------:R-:W-:Y:S02]  /*50a0*/  SEL R0, RZ, 0xffffffff, P2 ;  /* 0xffffffffff007807 */ /* 0x000fe40001000000 */
[----:B------:R-:W-:Y:S02]  /*50b0*/  CS2R R96, SRZ ;  /* 0x0000000000607805 */ /* 0x000fe4000001ff00 */
[----:B------:R-:W-:Y:S02]  /*50c0*/  SEL R3, RZ, 0xffffffff, P0 ;  /* 0xffffffffff037807 */ /* 0x000fe40000000000 */
[----:B------:R-:W-:Y:S02]  /*50d0*/  CS2R R90, SRZ ;  /* 0x00000000005a7805 */ /* 0x000fe4000001ff00 */
[----:B------:R-:W-:Y:S02]  /*50e0*/  CS2R R88, SRZ ;  /* 0x0000000000587805 */ /* 0x000fe4000001ff00 */
[----:B------:R-:W-:Y:S02]  /*50f0*/  CS2R R86, SRZ ;  /* 0x0000000000567805 */ /* 0x000fe4000001ff00 */
[----:B------:R-:W-:Y:S02]  /*5100*/  @P3 SEL R0, R3, R0, !P1 ;  /* 0x0000000003003207 */ /* 0x000fe40004800000 */
[----:B------:R-:W-:Y:S02]  /*5110*/  CS2R R84, SRZ ;  /* 0x0000000000547805 */ /* 0x000fe4000001ff00 */
[----:B------:R-:W-:Y:S04]  /*5120*/  LOP3.LUT R0, R0, 0x1, RZ, 0xc0, !PT ;  /* 0x0000000100007812 */ /* 0x000fe800078ec0ff */
[----:B------:R-:W-:Y:S01]  /*5130*/  ISETP.NE.U32.AND P0, PT, R0, 0x1, PT ;  /* 0x000000010000780c */ /* 0x000fe20003f05070 */
[----:B------:R-:W-:Y:S01]  /*5140*/  @!UPT UIADD3 URZ, UPT, UPT, URZ, URZ, URZ ;  /* 0x000000fffffff290 */ /* 0x000fe2000fffe0ff */
[----:B------:R-:W-:Y:S11]  /*5150*/  @!P5 BRA `(.L_x_86) ;  /* 0x00000000000cd947 */ /* 0x000ff60003800000 */
[----:B------:R-:W-:Y:S04]  /*5160*/  SHF.L.U32 R3, R173, 0x1f, RZ ;  /* 0x0000001fad037819 */ /* 0x000fe800000006ff */
[----:B------:R-:W1:Y:S02]  /*5170*/  SYNCS.PHASECHK.TRANS64.TRYWAIT P1, [UR43+0x30], R3 ;  /* 0x00003003ff0075a7 */ /* 0x000e64000802112b */
[----:B-1----:R-:W-:Y:S05]  /*5180*/  @!P1 BRA `(.L_x_87) ;  /* 0x0000001c00489947 */ /* 0x002fea0003800000 */
.L_x_86:
[----:B------:R-:W-:Y:S05]  /*5190*/  BSYNC B0 ;  /* 0x0000000000007941 */ /* 0x000fea0003800000 */
.L_x_85:
[----:B------:R2:W4:Y:S01]  /*51a0*/  @P0 LDS.128 R92, [R168+UR43+0x200] ;  /* 0x0002002ba85c0984 */ /* 0x0005220008000c00 */
[----:B------:R-:W-:Y:S01]  /*51b0*/  UIADD3 UR4, UPT, UPT, UR43, 0x38, URZ ;  /* 0x000000382b047890 */ /* 0x000fe2000fffe0ff */
[----:B------:R-:W-:Y:S02]  /*51c0*/  LOP3.LUT R173, R173, 0x1, RZ, 0x3c, !PT ;  /* 0x00000001adad7812 */ /* 0x000fe400078e3cff */
[----:B------:R2:W1:Y:S01]  /*51d0*/  @P0 LDS.128 R96, [R178+0x10] ;  /* 0x00001000b2600984 */ /* 0x0004620000000c00 */
[----:B------:R-:W-:Y:S03]  /*51e0*/  UPRMT UR4, UR37, 0x654, UR4 ;  /* 0x0000065425047896 */ /* 0x000fe60008000004 */
[----:B------:R2:W1:Y:S04]  /*51f0*/  @P0 LDS.128 R88, [R177+0x20] ;  /* 0x00002000b1580984 */ /* 0x0004680000000c00 */
[----:B------:R2:W1:Y:S01]  /*5200*/  @P0 LDS.128 R84, [R176+0x30] ;  /* 0x00003000b0540984 */ /* 0x0004620000000c00 */
[----:B------:R-:W-:Y:S01]  /*5210*/  @!PT LDS RZ, [RZ] ;  /* 0x00000000fffff984 */ /* 0x000fe20000000800 */
[----:B------:R-:W-:Y:S01]  /*5220*/  @!PT LDS RZ, [RZ] ;  /* 0x00000000fffff984 */ /* 0x000fe20000000800 */
[----:B------:R-:W-:Y:S01]  /*5230*/  @!PT LDS RZ, [RZ] ;  /* 0x00000000fffff984 */ /* 0x000fe20000000800 */
[----:B------:R-:W-:Y:S01]  /*5240*/  @!PT LDS RZ, [RZ] ;  /* 0x00000000fffff984 */ /* 0x000fe20000000800 */
[----:B------:R5:W-:Y:S06]  /*5250*/  MEMBAR.ALL.CTA ;  /* 0x0000000000007992 */ /* 0x000bec0000008000 */
[----:B-----5:R-:W5:Y:S02]  /*5260*/  FENCE.VIEW.ASYNC.S ;  /* 0x00000000000073c6 */ /* 0x020f640000000000 */
[----:B-----5:R-:W-:Y:S01]  /*5270*/  SYNCS.ARRIVE.TRANS64.RED.A1T0 RZ, [UR4], RZ ;  /* 0x000000ffffff79a7 */ /* 0x020fe20008100404 */
.L_x_84:
[----:B------:R-:W-:Y:S05]  /*5280*/  BSYNC B1 ;  /* 0x0000000000017941 */ /* 0x000fea0003800000 */
.L_x_83:
[----:B-1----:R-:W-:Y:S04]  /*5290*/  SHF.R.U32.HI R0, RZ, 0x15, R64 ;  /* 0x00000015ff007819 */ /* 0x002fe80000011640 */
[----:B------:R-:W-:Y:S01]  /*52a0*/  LOP3.LUT P0, RZ, R0, 0x3, R169, 0x48, !PT ;  /* 0x0000000300ff7812 */ /* 0x000fe200078048a9 */
[----:B------:R-:W-:Y:S01]  /*52b0*/  @!UPT UIADD3 URZ, UPT, UPT, URZ, URZ, URZ ;  /* 0x000000fffffff290 */ /* 0x000fe2000fffe0ff */
[----:B------:R-:W-:Y:S11]  /*52c0*/  @P4 BRA `(.L_x_88) ;  /* 0x0000000000084947 */ /* 0x000ff60003800000 */
[----:B------:R-:W1:Y:S02]  /*52d0*/  SYNCS.PHASECHK.TRANS64.TRYWAIT P1, [R156+URZ+0x70], R5 ;  /* 0x000070059c0075a7 */ /* 0x000e6400080211ff */
[----:B-1----:R-:W-:Y:S05]  /*52e0*/  @!P1 BRA `(.L_x_89) ;  /* 0x0000001c00089947 */ /* 0x002fea0003800000 */
.L_x_88:
[----:B------:R-:W-:Y:S05]  /*52f0*/  @!P0 BRA `(.L_x_90) ;  /* 0x0000000000408947 */ /* 0x000fea0003800000 */
[----:B------:R-:W1:Y:S01]  /*5300*/  LDCU.64 UR8, c[0x4][0x70] ;  /* 0x01000e00ff0877ac */ /* 0x000e620008000a00 */
[----:B------:R-:W-:Y:S01]  /*5310*/  MOV R3, 0x0 ;  /* 0x0000000000037802 */ /* 0x000fe20000000f00 */
[----:B------:R-:W-:Y:S02]  /*5320*/  HFMA2 R12, -RZ, RZ, 0, 5.9604644775390625e-08 ;  /* 0x00000001ff0c7431 */ /* 0x000fe400000001ff */
[----:B------:R-:W-:Y:S02]  /*5330*/  IMAD.MOV.U32 R8, RZ, RZ, 0x192 ;  /* 0x00000192ff087424 */ /* 0x000fe400078e00ff */
[----:B------:R-:W-:Y:S01]  /*5340*/  IMAD.MOV.U32 R13, RZ, RZ, RZ ;  /* 0x000000ffff0d7224 */ /* 0x000fe200078e00ff */
[----:B------:R-:W5:Y:S01]  /*5350*/  LDCU.64 UR6, c[0x4][0x78] ;  /* 0x01000f00ff0677ac */ /* 0x000f620008000a00 */
[----:B------:R-:W2:Y:S01]  /*5360*/  LDC.64 R2, c[0x4][R3] ;  /* 0x0100000003027b82 */ /* 0x000ea20000000a00 */
[----:B------:R-:W3:Y:S01]  /*5370*/  LDCU.64 UR4, c[0x4][0x10] ;  /* 0x01000200ff0477ac */ /* 0x000ee20008000a00 */
[----:B-1----:R-:W-:Y:S01]  /*5380*/  MOV R5, UR9 ;  /* 0x0000000900057c02 */ /* 0x002fe20008000f00 */
[----:B------:R-:W-:Y:S01]  /*5390*/  IMAD.U32 R4, RZ, RZ, UR8 ;  /* 0x00000008ff047e24 */ /* 0x000fe2000f8e00ff */
[----:B-----5:R-:W-:Y:S01]  /*53a0*/  MOV R7, UR7 ;  /* 0x0000000700077c02 */ /* 0x020fe20008000f00 */
[----:B------:R-:W-:Y:S01]  /*53b0*/  IMAD.U32 R6, RZ, RZ, UR6 ;  /* 0x00000006ff067e24 */ /* 0x000fe2000f8e00ff */
[----:B---3--:R-:W-:Y:S01]  /*53c0*/  MOV R11, UR5 ;  /* 0x00000005000b7c02 */ /* 0x008fe20008000f00 */
[----:B------:R-:W-:Y:S02]  /*53d0*/  IMAD.U32 R10, RZ, RZ, UR4 ;  /* 0x00000004ff0a7e24 */ /* 0x000fe4000f8e00ff */
[----:B------:R-:W-:Y:S07]  /*53e0*/  LEPC R20, `(.L_x_90) ;  /* 0x000000001014794e */ /* 0x000fee0000000000 */
[----:B--2-4-:R-:W-:Y:S05]  /*53f0*/  CALL.ABS.NOINC R2 ;  /* 0x0000000002007343 */ /* 0x014fea0003c00000 */
.L_x_90:
[----:B------:R-:W-:Y:S01]  /*5400*/  LOP3.LUT P0, RZ, R166, 0x60, RZ, 0xc0, !PT ;  /* 0x00000060a6ff7812 */ /* 0x000fe2000780c0ff */
[----:B------:R-:W-:Y:S05]  /*5410*/  WARPSYNC.ALL ;  /* 0x0000000000007948 */ /* 0x000fea0003800000 */
[----:B------:R-:W-:Y:S01]  /*5420*/  R2UR UR4, R64 ;  /* 0x00000000400472ca */ /* 0x000fe200000e0000 */
[----:B------:R-:W-:Y:S01]  /*5430*/  BSSY.RECONVERGENT B0, `(.L_x_91) ;  /* 0x0000121000007945 */ /* 0x000fe20003800200 */
[-C--:B----4-:R-:W-:Y:S02]  /*5440*/  F2FP.F16.E4M3.UNPACK_B R82, R92.reuse ;  /* 0x0000005cff52723e */ /* 0x090fe400020006ff */
[----:B------:R-:W-:Y:S02]  /*5450*/  F2FP.F16.E4M3.UNPACK_B R109, R92.H1 ;  /* 0x0000005cff6d723e */ /* 0x000fe400030006ff */
[-C--:B------:R-:W-:Y:S01]  /*5460*/  F2FP.F16.E4M3.UNPACK_B R107, R93.reuse ;  /* 0x0000005dff6b723e */ /* 0x080fe200020006ff */
[--C-:B------:R-:W-:Y:S01]  /*5470*/  HADD2.F32 R80, -RZ, R82.reuse.H0_H0 ;  /* 0x20000052ff507230 */ /* 0x100fe20000004100 */
[----:B------:R-:W-:Y:S01]  /*5480*/  F2FP.F16.E4M3.UNPACK_B R105, R93.H1 ;  /* 0x0000005dff69723e */ /* 0x000fe200030006ff */
[----:B------:R-:W-:Y:S01]  /*5490*/  HADD2.F32 R82, -RZ, R82.H1_H1 ;  /* 0x30000052ff527230 */ /* 0x000fe20000004100 */
[-C--:B------:R-:W-:Y:S01]  /*54a0*/  F2FP.F16.E4M3.UNPACK_B R130, R84.reuse ;  /* 0x00000054ff82723e */ /* 0x080fe200020006ff */
[--C-:B------:R-:W-:Y:S01]  /*54b0*/  HADD2.F32 R83, -RZ, R109.reuse.H0_H0 ;  /* 0x2000006dff537230 */ /* 0x100fe20000004100 */
[----:B------:R-:W-:Y:S01]  /*54c0*/  F2FP.F16.E4M3.UNPACK_B R132, R84.H1 ;  /* 0x00000054ff84723e */ /* 0x000fe200030006ff */
[----:B------:R-:W3:Y:S01]  /*54d0*/  LDTM.x64 R4, tmem[UR4] ;  /* 0x00000004000479ee */ /* 0x000ee20008340000 */
[----:B------:R-:W-:Y:S01]  /*54e0*/  NOP ;  /* 0x0000000000007918 */ /* 0x000fe20000000000 */
[----:B------:R-:W-:Y:S01]  /*54f0*/  R2UR UR5, R156 ;  /* 0x000000009c0572ca */ /* 0x000fe200000e0000 */
[--C-:B------:R-:W-:Y:S01]  /*5500*/  HADD2.F32 R129, -RZ, R130.reuse.H0_H0 ;  /* 0x20000082ff817230 */ /* 0x100fe20000004100 */
[----:B------:R-:W-:Y:S01]  /*5510*/  F2FP.F16.E4M3.UNPACK_B R93, R94 ;  /* 0x0000005eff5d723e */ /* 0x000fe200020006ff */
[----:B------:R-:W-:Y:S01]  /*5520*/  HADD2.F32 R130, -RZ, R130.H1_H1 ;  /* 0x30000082ff827230 */ /* 0x000fe20000004100 */
[-C--:B------:R-:W-:Y:S01]  /*5530*/  F2FP.F16.E4M3.UNPACK_B R134, R85.reuse ;  /* 0x00000055ff86723e */ /* 0x080fe200020006ff */
[----:B------:R-:W-:Y:S01]  /*5540*/  HADD2.F32 R84, -RZ, R109.H1_H1 ;  /* 0x3000006dff547230 */ /* 0x000fe20000004100 */
[----:B------:R-:W-:Y:S01]  /*5550*/  F2FP.F16.E4M3.UNPACK_B R136, R85.H1 ;  /* 0x00000055ff88723e */ /* 0x000fe200030006ff */
[--C-:B------:R-:W-:Y:S01]  /*5560*/  HADD2.F32 R85, -RZ, R107.reuse.H0_H0 ;  /* 0x2000006bff557230 */ /* 0x100fe20000004100 */
[-C--:B------:R-:W-:Y:S01]  /*5570*/  F2FP.F16.E4M3.UNPACK_B R138, R86.reuse ;  /* 0x00000056ff8a723e */ /* 0x080fe200020006ff */
[--C-:B------:R-:W-:Y:S01]  /*5580*/  HADD2.F32 R133, -RZ, R134.reuse.H0_H0 ;  /* 0x20000086ff857230 */ /* 0x100fe20000004100 */
[----:B------:R-:W-:Y:S01]  /*5590*/  F2FP.F16.E4M3.UNPACK_B R140, R86.H1 ;  /* 0x00000056ff8c723e */ /* 0x000fe200030006ff */
[----:B------:R-:W-:Y:S01]  /*55a0*/  HADD2.F32 R86, -RZ, R107.H1_H1 ;  /* 0x3000006bff567230 */ /* 0x000fe20000004100 */
[----:B------:R-:W-:Y:S01]  /*55b0*/  F2FP.F16.E4M3.UNPACK_B R142, R87 ;  /* 0x00000057ff8e723e */ /* 0x000fe200020006ff */
[----:B------:R-:W-:Y:S01]  /*55c0*/  UIADD3 UR5, UPT, UPT, UR5, 0x90, URZ ;  /* 0x0000009005057890 */ /* 0x000fe2000fffe0ff */
[----:B------:R-:W-:Y:S01]  /*55d0*/  HADD2.F32 R134, -RZ, R134.H1_H1 ;  /* 0x30000086ff867230 */ /* 0x000fe20000004100 */
[----:B------:R-:W-:Y:S01]  /*55e0*/  F2FP.F16.E4M3.UNPACK_B R114, R88 ;  /* 0x00000058ff72723e */ /* 0x000fe200020006ff */
[--C-:B------:R-:W-:Y:S01]  /*55f0*/  HADD2.F32 R137, -RZ, R138.reuse.H0_H0 ;  /* 0x2000008aff897230 */ /* 0x100fe20000004100 */
[----:B------:R-:W-:Y:S01]  /*5600*/  UPRMT UR5, UR37, 0x654, UR5 ;  /* 0x0000065425057896 */ /* 0x000fe20008000005 */
[----:B------:R-:W-:Y:S01]  /*5610*/  HADD2.F32 R138, -RZ, R138.H1_H1 ;  /* 0x3000008aff8a7230 */ /* 0x000fe20000004100 */
[-C--:B------:R-:W-:Y:S01]  /*5620*/  F2FP.F16.E4M3.UNPACK_B R118, R89.reuse ;  /* 0x00000059ff76723e */ /* 0x080fe200020006ff */
[--C-:B------:R-:W-:Y:S01]  /*5630*/  HADD2.F32 R113, -RZ, R114.reuse.H0_H0 ;  /* 0x20000072ff717230 */ /* 0x100fe20000004100 */
[----:B------:R-:W-:Y:S01]  /*5640*/  F2FP.F16.E4M3.UNPACK_B R120, R89.H1 ;  /* 0x00000059ff78723e */ /* 0x000fe200030006ff */
[C---:B---3--:R-:W-:Y:S01]  /*5650*/  FMUL R4, R78.reuse, R4 ;  /* 0x000000044e047220 */ /* 0x048fe20000400000 */
[C---:B------:R-:W-:Y:S01]  /*5660*/  FMUL R5, R78.reuse, R5 ;  /* 0x000000054e057220 */ /* 0x040fe20000400000 */
[C---:B------:R-:W-:Y:S01]  /*5670*/  FMUL R8, R78.reuse, R8 ;  /* 0x000000084e087220 */ /* 0x040fe20000400000 */
[C---:B------:R-:W-:Y:S01]  /*5680*/  FMUL R9, R78.reuse, R9 ;  /* 0x000000094e097220 */ /* 0x040fe20000400000 */
[----:B------:R-:W-:Y:S01]  /*5690*/  SYNCS.ARRIVE.TRANS64.RED.A1T0 RZ, [UR5], RZ ;  /* 0x000000ffffff79a7 */ /* 0x000fe20008100405 */
[C---:B------:R-:W-:Y:S01]  /*56a0*/  FFMA R4, R81.reuse, R80, R4 ;  /* 0x0000005051047223 */ /* 0x040fe20000000004 */
[C---:B------:R-:W-:Y:S01]  /*56b0*/  FFMA R5, R81.reuse, R82, R5 ;  /* 0x0000005251057223 */ /* 0x040fe20000000005 */
[----:B------:R-:W-:Y:S02]  /*56c0*/  HADD2.F32 R89, -RZ, R93.H0_H0 ;  /* 0x2000005dff597230 */ /* 0x000fe40000004100 */
[C---:B------:R-:W-:Y:S01]  /*56d0*/  FMUL R12, R78.reuse, R12 ;  /* 0x0000000c4e0c7220 */ /* 0x040fe20000400000 */
        /* <DEDUP_REMOVED lines=11> */
[----:B------:R-:W-:Y:S02]  /*5790*/  HADD2.F32 R114, -RZ, R114.H1_H1 ;  /* 0x30000072ff727230 */ /* 0x000fe40000004100 */
[C---:B------:R-:W-:Y:S01]  /*57a0*/  FMUL R32, R78.reuse, R36 ;  /* 0x000000244e207220 */ /* 0x040fe20000400000 */
[C---:B------:R-:W-:Y:S01]  /*57b0*/  FMUL R33, R78.reuse, R37 ;  /* 0x000000254e217220 */ /* 0x040fe20000400000 */
[--C-:B------:R-:W-:Y:S02]  /*57c0*/  HADD2.F32 R117, -RZ, R118.reuse.H0_H0 ;  /* 0x20000076ff757230 */ /* 0x100fe40000004100 */
[C---:B------:R-:W-:Y:S01]  /*57d0*/  FMUL R36, R78.reuse, R40 ;  /* 0x000000284e247220 */ /* 0x040fe20000400000 */
[----:B------:R-:W-:Y:S02]  /*57e0*/  HADD2.F32 R118, -RZ, R118.H1_H1 ;  /* 0x30000076ff767230 */ /* 0x000fe40000004100 */
        /* <DEDUP_REMOVED lines=8> */
[----:B------:R-:W-:Y:S01]  /*5870*/  F2FP.F16.E4M3.UNPACK_B R92, R94.H1 ;  /* 0x0000005eff5c723e */ /* 0x000fe200030006ff */
[C---:B------:R-:W-:Y:S01]  /*5880*/  FMUL R53, R78.reuse, R57 ;  /* 0x000000394e357220 */ /* 0x040fe20000400000 */
[C---:B------:R-:W-:Y:S01]  /*5890*/  FMUL R56, R78.reuse, R60 ;  /* 0x0000003c4e387220 */ /* 0x040fe20000400000 */
[----:B------:R-:W-:Y:S01]  /*58a0*/  F2FP.F16.E4M3.UNPACK_B R141, R87.H1 ;  /* 0x00000057ff8d723e */ /* 0x000fe200030006ff */
[C---:B------:R-:W-:Y:S01]  /*58b0*/  FMUL R57, R78.reuse, R61 ;  /* 0x0000003d4e397220 */ /* 0x040fe20000400000 */
[----:B------:R-:W-:Y:S02]  /*58c0*/  HADD2.F32 R80, -RZ, R142.H1_H1 ;  /* 0x3000008eff507230 */ /* 0x000fe40000004100 */
[C---:B------:R-:W-:Y:S01]  /*58d0*/  FMUL R60, R78.reuse, R64 ;  /* 0x000000404e3c7220 */ /* 0x040fe20000400000 */
[----:B------:R-:W-:Y:S01]  /*58e0*/  F2FP.F16.E4M3.UNPACK_B R116, R88.H1 ;  /* 0x00000058ff74723e */ /* 0x000fe200030006ff */
[C---:B------:R-:W-:Y:S01]  /*58f0*/  FMUL R61, R78.reuse, R65 ;  /* 0x000000414e3d7220 */ /* 0x040fe20000400000 */
[C---:B------:R-:W-:Y:S01]  /*5900*/  FMUL R6, R78.reuse, R6 ;  /* 0x000000064e067220 */ /* 0x040fe20000400000 */
[----:B------:R-:W-:Y:S01]  /*5910*/  F2FP.F16.E4M3.UNPACK_B R94, R95 ;  /* 0x0000005fff5e723e */ /* 0x000fe200020006ff */
[C---:B------:R-:W-:Y:S01]  /*5920*/  FMUL R7, R78.reuse, R7 ;  /* 0x000000074e077220 */ /* 0x040fe20000400000 */
[--C-:B------:R-:W-:Y:S02]  /*5930*/  HADD2.F32 R87, -RZ, R105.reuse.H0_H0 ;  /* 0x20000069ff577230 */ /* 0x100fe40000004100 */
[C---:B------:R-:W-:Y:S01]  /*5940*/  FFMA R6, R81.reuse, R83, R6 ;  /* 0x0000005351067223 */ /* 0x040fe20000000006 */
[----:B------:R-:W-:Y:S01]  /*5950*/  F2FP.F16.E4M3.UNPACK_B R122, R90 ;  /* 0x0000005aff7a723e */ /* 0x000fe200020006ff */
[C---:B------:R-:W-:Y:S01]  /*5960*/  FFMA R7, R81.reuse, R84, R7 ;  /* 0x0000005451077223 */ /* 0x040fe20000000007 */
[C---:B------:R-:W-:Y:S01]  /*5970*/  FFMA R8, R81.reuse, R85, R8 ;  /* 0x0000005551087223 */ /* 0x040fe20000000008 */
[----:B------:R-:W-:Y:S01]  /*5980*/  F2FP.F16.E4M3.UNPACK_B R124, R90.H1 ;  /* 0x0000005aff7c723e */ /* 0x000fe200030006ff */
[----:B------:R-:W-:Y:S02]  /*5990*/  HADD2.F32 R88, -RZ, R105.H1_H1 ;  /* 0x30000069ff587230 */ /* 0x000fe40000004100 */
[----:B------:R-:W-:Y:S01]  /*59a0*/  FFMA R9, R81, R86, R9 ;  /* 0x0000005651097223 */ /* 0x000fe20000000009 */
[----:B------:R-:W-:Y:S01]  /*59b0*/  F2FP.SATFINITE.E4M3.F32.PACK_AB_MERGE_C R156, R7, R6, RZ ;  /* 0x00000006079c723e */ /* 0x000fe200048070ff */
[----:B------:R-:W-:Y:S02]  /*59c0*/  HADD2.F32 R90, -RZ, R93.H1_H1 ;  /* 0x3000005dff5a7230 */ /* 0x000fe40000004100 */
[C---:B------:R-:W-:Y:S01]  /*59d0*/  FMUL R10, R78.reuse, R10 ;  /* 0x0000000a4e0a7220 */ /* 0x040fe20000400000 */
[--C-:B------:R-:W-:Y:S01]  /*59e0*/  HADD2.F32 R93, -RZ, R94.reuse.H0_H0 ;  /* 0x2000005eff5d7230 */ /* 0x100fe20000004100 */
[----:B------:R-:W-:Y:S01]  /*59f0*/  F2FP.SATFINITE.E4M3.F32.PACK_AB_MERGE_C R156, R5, R4, R156 ;  /* 0x00000004059c723e */ /* 0x000fe2000480709c */
[----:B------:R-:W-:Y:S02]  /*5a00*/  HADD2.F32 R94, -RZ, R94.H1_H1 ;  /* 0x3000005eff5e7230 */ /* 0x000fe40000004100 */
[C---:B------:R-:W-:Y:S01]  /*5a10*/  FFMA R10, R81.reuse, R87, R10 ;  /* 0x00000057510a7223 */ /* 0x040fe2000000000a */
[--C-:B------:R-:W-:Y:S02]  /*5a20*/  HADD2.F32 R121, -RZ, R122.reuse.H0_H0 ;  /* 0x2000007aff797230 */ /* 0x100fe40000004100 */
[C---:B------:R-:W-:Y:S01]  /*5a30*/  FMUL R11, R78.reuse, R11 ;  /* 0x0000000b4e0b7220 */ /* 0x040fe20000400000 */
[----:B------:R-:W-:Y:S01]  /*5a40*/  F2FP.F16.E4M3.UNPACK_B R126, R91 ;  /* 0x0000005bff7e723e */ /* 0x000fe200020006ff */
[----:B------:R-:W-:Y:S01]  /*5a50*/  HADD2.F32 R122, -RZ, R122.H1_H1 ;  /* 0x3000007aff7a7230 */ /* 0x000fe20000004100 */
[----:B------:R-:W-:Y:S01]  /*5a60*/  F2FP.F16.E4M3.UNPACK_B R103, R95.H1 ;  /* 0x0000005fff67723e */ /* 0x000fe200030006ff */
[C---:B------:R-:W-:Y:S01]  /*5a70*/  FFMA R11, R81.reuse, R88, R11 ;  /* 0x00000058510b7223 */ /* 0x040fe2000000000b */
[----:B------:R-:W-:Y:S01]  /*5a80*/  F2FP.F16.E4M3.UNPACK_B R128, R91.H1 ;  /* 0x0000005bff80723e */ /* 0x000fe200030006ff */
[----:B------:R-:W-:Y:S02]  /*5a90*/  HADD2.F32 R91, -RZ, R92.H0_H0 ;  /* 0x2000005cff5b7230 */ /* 0x000fe40000004100 */
[C---:B------:R-:W-:Y:S01]  /*5aa0*/  FFMA R12, R81.reuse, R89, R12 ;  /* 0x00000059510c7223 */ /* 0x040fe2000000000c */
[----:B------:R-:W-:Y:S01]  /*5ab0*/  FFMA R13, R81, R90, R13 ;  /* 0x0000005a510d7223 */ /* 0x000fe2000000000d */
[----:B------:R-:W-:Y:S01]  /*5ac0*/  F2FP.SATFINITE.E4M3.F32.PACK_AB_MERGE_C R157, R11, R10, RZ ;  /* 0x0000000a0b9d723e */ /* 0x000fe200048070ff */
[--C-:B------:R-:W-:Y:S01]  /*5ad0*/  HADD2.F32 R125, -RZ, R126.reuse.H0_H0 ;  /* 0x2000007eff7d7230 */ /* 0x100fe20000004100 */
[----:B------:R-:W-:Y:S01]  /*5ae0*/  F2FP.F16.E4M3.UNPACK_B R101, R96 ;  /* 0x00000060ff65723e */ /* 0x000fe200020006ff */
[----:B------:R-:W-:Y:S01]  /*5af0*/  HADD2.F32 R126, -RZ, R126.H1_H1 ;  /* 0x3000007eff7e7230 */ /* 0x000fe20000004100 */
[----:B------:R-:W-:Y:S01]  /*5b00*/  F2FP.SATFINITE.E4M3.F32.PACK_AB_MERGE_C R157, R9, R8, R157 ;  /* 0x00000008099d723e */ /* 0x000fe2000480709d */
[----:B------:R-:W-:Y:S02]  /*5b10*/  HADD2.F32 R83, -RZ, R142.H0_H0 ;  /* 0x2000008eff537230 */ /* 0x000fe40000004100 */
[C---:B------:R-:W-:Y:S01]  /*5b20*/  FMUL R14, R78.reuse, R14 ;  /* 0x0000000e4e0e7220 */ /* 0x040fe20000400000 */
[----:B------:R-:W-:Y:S02]  /*5b30*/  HADD2.F32 R92, -RZ, R92.H1_H1 ;  /* 0x3000005cff5c7230 */ /* 0x000fe40000004100 */
[C---:B------:R-:W-:Y:S01]  /*5b40*/  FMUL R15, R78.reuse, R15 ;  /* 0x0000000f4e0f7220 */ /* 0x040fe20000400000 */
[----:B------:R-:W-:Y:S01]  /*5b50*/  F2FP.F16.E4M3.UNPACK_B R100, R96.H1 ;  /* 0x00000060ff64723e */ /* 0x000fe200030006ff */
[--C-:B------:R-:W-:Y:S02]  /*5b60*/  HADD2.F32 R95, -RZ, R103.reuse.H0_H0 ;  /* 0x20000067ff5f7230 */ /* 0x100fe40000004100 */
[C---:B------:R-:W-:Y:S01]  /*5b70*/  FFMA R14, R81.reuse, R91, R14 ;  /* 0x0000005b510e7223 */ /* 0x040fe2000000000e */
[C---:B------:R-:W-:Y:S01]  /*5b80*/  FFMA R15, R81.reuse, R92, R15 ;  /* 0x0000005c510f7223 */ /* 0x040fe2000000000f */
[C---:B------:R-:W-:Y:S01]  /*5b90*/  FFMA R16, R81.reuse, R93, R16 ;  /* 0x0000005d51107223 */ /* 0x040fe20000000010 */
[----:B------:R-:W-:Y:S01]  /*5ba0*/  FFMA R17, R81, R94, R17 ;  /* 0x0000005e51117223 */ /* 0x000fe20000000011 */
[-C--:B------:R-:W-:Y:S01]  /*5bb0*/  F2FP.F16.E4M3.UNPACK_B R102, R97.reuse ;  /* 0x00000061ff66723e */ /* 0x080fe200020006ff */
[----:B------:R-:W-:Y:S01]  /*5bc0*/  HADD2.F32 R96, -RZ, R103.H1_H1 ;  /* 0x30000067ff607230 */ /* 0x000fe20000004100 */
[----:B------:R-:W-:Y:S01]  /*5bd0*/  F2FP.SATFINITE.E4M3.F32.PACK_AB_MERGE_C R158, R15, R14, RZ ;  /* 0x0000000e0f9e723e */ /* 0x000fe200048070ff */
[C---:B------:R-:W-:Y:S01]  /*5be0*/  FMUL R18, R78.reuse, R18 ;  /* 0x000000124e127220 */ /* 0x040fe20000400000 */
[----:B------:R-:W-:Y:S01]  /*5bf0*/  F2FP.F16.E4M3.UNPACK_B R104, R97.H1 ;  /* 0x00000061ff68723e */ /* 0x000fe200030006ff */
[--C-:B------:R-:W-:Y:S01]  /*5c00*/  HADD2.F32 R97, -RZ, R101.reuse.H0_H0 ;  /* 0x20000065ff617230 */ /* 0x100fe20000004100 */
[----:B------:R-:W-:Y:S01]  /*5c10*/  F2FP.SATFINITE.E4M3.F32.PACK_AB_MERGE_C R158, R13, R12, R158 ;  /* 0x0000000c0d9e723e */ /* 0x000fe2000480709e */
[C---:B------:R-:W-:Y:S01]  /*5c20*/  FFMA R18, R81.reuse, R95, R18 ;  /* 0x0000005f51127223 */ /* 0x040fe20000000012 */
[----:B------:R-:W-:Y:S01]  /*5c30*/  F2FP.F16.E4M3.UNPACK_B R110, R99 ;  /* 0x00000063ff6e723e */ /* 0x000fe200020006ff */
[C---:B------:R-:W-:Y:S01]  /*5c40*/  FMUL R19, R78.reuse, R19 ;  /* 0x000000134e137220 */ /* 0x040fe20000400000 */
[----:B------:R-:W-:Y:S01]  /*5c50*/  F2FP.F16.E4M3.UNPACK_B R112, R99.H1 ;  /* 0x00000063ff70723e */ /* 0x000fe200030006ff */
[----:B------:R-:W-:Y:S01]  /*5c60*/  HADD2.F32 R99, -RZ, R101.H1_H1 ;  /* 0x30000065ff637230 */ /* 0x000fe20000004100 */
[-C--:B------:R-:W-:Y:S01]  /*5c70*/  F2FP.F16.E4M3.UNPACK_B R106, R98.reuse ;  /* 0x00000062ff6a723e */ /* 0x080fe200020006ff */
[----:B------:R-:W-:Y:S01]  /*5c80*/  HADD2.F32 R101, -RZ, R102.H0_H0 ;  /* 0x20000066ff657230 */ /* 0x000fe20000004100 */
[----:B------:R-:W-:Y:S01]  /*5c90*/  F2FP.F16.E4M3.UNPACK_B R108, R98.H1 ;  /* 0x00000062ff6c723e */ /* 0x000fe200030006ff */
[----:B------:R-:W-:Y:S02]  /*5ca0*/  HADD2.F32 R98, -RZ, R100.H0_H0 ;  /* 0x20000064ff627230 */ /* 0x000fe40000004100 */
[C---:B------:R-:W-:Y:S01]  /*5cb0*/  FFMA R19, R81.reuse, R96, R19 ;  /* 0x0000006051137223 */ /* 0x040fe20000000013 */
[C---:B------:R-:W-:Y:S01]  /*5cc0*/  FFMA R0, R81.reuse, R97, R0 ;  /* 0x0000006151007223 */ /* 0x040fe20000000000 */
[----:B------:R-:W-:Y:S01]  /*5cd0*/  FFMA R2, R81, R99, R2 ;  /* 0x0000006351027223 */ /* 0x000fe20000000002 */
[----:B------:R-:W-:Y:S02]  /*5ce0*/  HADD2.F32 R102, -RZ, R102.H1_H1 ;  /* 0x30000066ff667230 */ /* 0x000fe40000004100 */
[C---:B------:R-:W-:Y:S01]  /*5cf0*/  FMUL R3, R78.reuse, R22 ;  /* 0x000000164e037220 */ /* 0x040fe20000400000 */
[----:B------:R-:W-:Y:S01]  /*5d00*/  HADD2.F32 R100, -RZ, R100.H1_H1 ;  /* 0x30000064ff647230 */ /* 0x000fe20000004100 */
[----:B------:R-:W-:Y:S01]  /*5d10*/  F2FP.SATFINITE.E4M3.F32.PACK_AB_MERGE_C R159, R19, R18, RZ ;  /* 0x00000012139f723e */ /* 0x000fe200048070ff */
[--C-:B------:R-:W-:Y:S02]  /*5d20*/  HADD2.F32 R105, -RZ, R106.reuse.H0_H0 ;  /* 0x2000006aff697230 */ /* 0x100fe40000004100 */
[----:B------:R-:W-:Y:S01]  /*5d30*/  FFMA R3, R81, R98, R3 ;  /* 0x0000006251037223 */ /* 0x000fe20000000003 */
[----:B------:R-:W-:Y:S01]  /*5d40*/  HADD2.F32 R106, -RZ, R106.H1_H1 ;  /* 0x3000006aff6a7230 */ /* 0x000fe20000004100 */
[----:B------:R-:W-:Y:S01]  /*5d50*/  F2FP.SATFINITE.E4M3.F32.PACK_AB_MERGE_C R159, R17, R16, R159 ;  /* 0x00000010119f723e */ /* 0x000fe2000480709f */
[----:B------:R-:W-:Y:S02]  /*5d60*/  HADD2.F32 R109, -RZ, R110.H0_H0 ;  /* 0x2000006eff6d7230 */ /* 0x000fe40000004100 */
[C---:B------:R-:W-:Y:S01]  /*5d70*/  FMUL R23, R78.reuse, R23 ;  /* 0x000000174e177220 */ /* 0x040fe20000400000 */
[--C-:B------:R-:W-:Y:S02]  /*5d80*/  HADD2.F32 R103, -RZ, R104.reuse.H0_H0 ;  /* 0x20000068ff677230 */ /* 0x100fe40000004100 */
[C---:B------:R-:W-:Y:S01]  /*5d90*/  FMUL R22, R78.reuse, R26 ;  /* 0x0000001a4e167220 */ /* 0x040fe20000400000 */
[----:B------:R-:W-:Y:S01]  /*5da0*/  HADD2.F32 R104, -RZ, R104.H1_H1 ;  /* 0x30000068ff687230 */ /* 0x000fe20000004100 */
[----:B------:R1:W-:Y:S01]  /*5db0*/  STS.128 [R168+UR43+0x2200], R156 ;  /* 0x0022009ca8007988 */ /* 0x0003e20008000c2b */
[C---:B------:R-:W-:Y:S01]  /*5dc0*/  FFMA R23, R81.reuse, R100, R23 ;  /* 0x0000006451177223 */ /* 0x040fe20000000017 */
[C---:B------:R-:W-:Y:S01]  /*5dd0*/  FFMA R20, R81.reuse, R101, R20 ;  /* 0x0000006551147223 */ /* 0x040fe20000000014 */
[C---:B------:R-:W-:Y:S01]  /*5de0*/  FFMA R21, R81.reuse, R102, R21 ;  /* 0x0000006651157223 */ /* 0x040fe20000000015 */
[----:B------:R-:W-:Y:S01]  /*5df0*/  FFMA R22, R81, R103, R22 ;  /* 0x0000006751167223 */ /* 0x000fe20000000016 */
[----:B------:R-:W-:Y:S01]  /*5e00*/  HADD2.F32 R110, -RZ, R110.H1_H1 ;  /* 0x3000006eff6e7230 */ /* 0x000fe20000004100 */
[----:B------:R-:W-:Y:S01]  /*5e10*/  F2FP.SATFINITE.E4M3.F32.PACK_AB_MERGE_C R161, R23, R3, RZ ;  /* 0x0000000317a1723e */ /* 0x000fe200048070ff */
[C---:B------:R-:W-:Y:S01]  /*5e20*/  FMUL R27, R78.reuse, R27 ;  /* 0x0000001b4e1b7220 */ /* 0x040fe20000400000 */
[--C-:B------:R-:W-:Y:S02]  /*5e30*/  HADD2.F32 R107, -RZ, R108.reuse.H0_H0 ;  /* 0x2000006cff6b7230 */ /* 0x100fe40000004100 */
[----:B------:R-:W-:Y:S01]  /*5e40*/  FMUL R26, R78, R30 ;  /* 0x0000001e4e1a7220 */ /* 0x000fe20000400000 */
[----:B------:R-:W-:Y:S01]  /*5e50*/  HADD2.F32 R108, -RZ, R108.H1_H1 ;  /* 0x3000006cff6c7230 */ /* 0x000fe20000004100 */
[----:B------:R-:W-:Y:S01]  /*5e60*/  F2FP.SATFINITE.E4M3.F32.PACK_AB_MERGE_C R160, R2, R0, R161 ;  /* 0x0000000002a0723e */ /* 0x000fe200048070a1 */
[C---:B------:R-:W-:Y:S01]  /*5e70*/  FFMA R27, R81.reuse, R104, R27 ;  /* 0x00000068511b7223 */ /* 0x040fe2000000001b */
[C---:B------:R-:W-:Y:S01]  /*5e80*/  FFMA R24, R81.reuse, R105, R24 ;  /* 0x0000006951187223 */ /* 0x040fe20000000018 */
[C---:B------:R-:W-:Y:S01]  /*5e90*/  FFMA R25, R81.reuse, R106, R25 ;  /* 0x0000006a51197223 */ /* 0x040fe20000000019 */
[----:B------:R-:W-:Y:S01]  /*5ea0*/  FFMA R26, R81, R107, R26 ;  /* 0x0000006b511a7223 */ /* 0x000fe2000000001a */
[C---:B------:R-:W-:Y:S01]  /*5eb0*/  FMUL R31, R78.reuse, R31 ;  /* 0x0000001f4e1f7220 */ /* 0x040fe20000400000 */
[--C-:B------:R-:W-:Y:S01]  /*5ec0*/  HADD2.F32 R111, -RZ, R112.reuse.H0_H0 ;  /* 0x20000070ff6f7230 */ /* 0x100fe20000004100 */
[----:B------:R-:W-:Y:S01]  /*5ed0*/  F2FP.SATFINITE.E4M3.F32.PACK_AB_MERGE_C R162, R27, R22, RZ ;  /* 0x000000161ba2723e */ /* 0x000fe200048070ff */
[----:B------:R-:W-:Y:S02]  /*5ee0*/  HADD2.F32 R112, -RZ, R112.H1_H1 ;  /* 0x30000070ff707230 */ /* 0x000fe40000004100 */
[C---:B------:R-:W-:Y:S01]  /*5ef0*/  FFMA R31, R81.reuse, R108, R31 ;  /* 0x0000006c511f7223 */ /* 0x040fe2000000001f */
[----:B------:R-:W-:Y:S01]  /*5f00*/  FFMA R28, R81, R109, R28 ;  /* 0x0000006d511c7223 */ /* 0x000fe2000000001c */
[----:B------:R-:W-:Y:S01]  /*5f10*/  F2FP.SATFINITE.E4M3.F32.PACK_AB_MERGE_C R161, R21, R20, R162 ;  /* 0x0000001415a1723e */ /* 0x000fe200048070a2 */
[----:B------:R-:W-:Y:S01]  /*5f20*/  FFMA R29, R81, R110, R29 ;  /* 0x0000006e511d7223 */ /* 0x000fe2000000001d */
[C---:B------:R-:W-:Y:S01]  /*5f30*/  FMUL R30, R78.reuse, R34 ;  /* 0x000000224e1e7220 */ /* 0x040fe20000400000 */
[----:B------:R-:W-:Y:S01]  /*5f40*/  F2FP.SATFINITE.E4M3.F32.PACK_AB_MERGE_C R163, R31, R26, RZ ;  /* 0x0000001a1fa3723e */ /* 0x000fe200048070ff */
[C---:B------:R-:W-:Y:S01]  /*5f50*/  FMUL R35, R78.reuse, R35 ;  /* 0x000000234e237220 */ /* 0x040fe20000400000 */
[--C-:B------:R-:W-:Y:S02]  /*5f60*/  HADD2.F32 R115, -RZ, R116.reuse.H0_H0 ;  /* 0x20000074ff737230 */ /* 0x100fe40000004100 */
[----:B------:R-:W-:Y:S01]  /*5f70*/  FFMA R30, R81, R111, R30 ;  /* 0x0000006f511e7223 */ /* 0x000fe2000000001e */
[----:B------:R-:W-:Y:S01]  /*5f80*/  F2FP.SATFINITE.E4M3.F32.PACK_AB_MERGE_C R162, R25, R24, R163 ;  /* 0x0000001819a2723e */ /* 0x000fe200048070a3 */
[C---:B------:R-:W-:Y:S01]  /*5f90*/  FFMA R35, R81.reuse, R112, R35 ;  /* 0x0000007051237223 */ /* 0x040fe20000000023 */
[C---:B------:R-:W-:Y:S01]  /*5fa0*/  FFMA R32, R81.reuse, R113, R32 ;  /* 0x0000007151207223 */ /* 0x040fe20000000020 */
[----:B------:R-:W-:Y:S01]  /*5fb0*/  FFMA R33, R81, R114, R33 ;  /* 0x0000007251217223 */ /* 0x000fe20000000021 */
[----:B------:R-:W-:Y:S02]  /*5fc0*/  HADD2.F32 R116, -RZ, R116.H1_H1 ;  /* 0x30000074ff747230 */ /* 0x000fe40000004100 */
        /* <DEDUP_REMOVED lines=9> */
[----:B------:R-:W-:Y:S01]  /*6060*/  HADD2.F32 R120, -RZ, R120.H1_H1 ;  /* 0x30000078ff787230 */ /* 0x000fe20000004100 */
[----:B------:R1:W-:Y:S01]  /*6070*/  STS.128 [R178+0x2010], R160 ;  /* 0x002010a0b2007388 */ /* 0x0003e20000000c00 */
[----:B------:R-:W-:Y:S01]  /*6080*/  F2FP.SATFINITE.E4M3.F32.PACK_AB_MERGE_C R184, R39, R34, RZ ;  /* 0x0000002227b8723e */ /* 0x000fe200048070ff */
[C---:B------:R-:W-:Y:S01]  /*6090*/  FMUL R38, R78.reuse, R42 ;  /* 0x0000002a4e267220 */ /* 0x040fe20000400000 */
[C---:B------:R-:W-:Y:S01]  /*60a0*/  FMUL R43, R78.reuse, R43 ;  /* 0x0000002b4e2b7220 */ /* 0x040fe20000400000 */
[--C-:B------:R-:W-:Y:S01]  /*60b0*/  HADD2.F32 R123, -RZ, R124.reuse.H0_H0 ;  /* 0x2000007cff7b7230 */ /* 0x100fe20000004100 */
[----:B------:R-:W-:Y:S01]  /*60c0*/  F2FP.SATFINITE.E4M3.F32.PACK_AB_MERGE_C R184, R33, R32, R184 ;  /* 0x0000002021b8723e */ /* 0x000fe200048070b8 */
[C---:B------:R-:W-:Y:S01]  /*60d0*/  FFMA R38, R81.reuse, R119, R38 ;  /* 0x0000007751267223 */ /* 0x040fe20000000026 */
        /* <DEDUP_REMOVED lines=12> */
[C---:B------:R-:W-:Y:S01]  /*61a0*/  FFMA R45, R81.reuse, R126, R45 ;  /* 0x0000007e512d7223 */ /* 0x040fe2000000002d */
[----:B------:R-:W-:Y:S02]  /*61b0*/  HADD2.F32 R128, -RZ, R128.H1_H1 ;  /* 0x30000080ff807230 */ /* 0x000fe40000004100 */
[C---:B------:R-:W-:Y:S01]  /*61c0*/  FMUL R46, R78.reuse, R50 ;  /* 0x000000324e2e7220 */ /* 0x040fe20000400000 */
[C---:B------:R-:W-:Y:S01]  /*61d0*/  FMUL R51, R78.reuse, R51 ;  /* 0x000000334e337220 */ /* 0x040fe20000400000 */
[--C-:B------:R-:W-:Y:S02]  /*61e0*/  HADD2.F32 R131, -RZ, R132.reuse.H0_H0 ;  /* 0x20000084ff837230 */ /* 0x100fe40000004100 */
[C---:B------:R-:W-:Y:S01]  /*61f0*/  FMUL R50, R78.reuse, R54 ;  /* 0x000000364e327220 */ /* 0x040fe20000400000 */
[C---:B------:R-:W-:Y:S01]  /*6200*/  FFMA R46, R81.reuse, R127, R46 ;  /* 0x0000007f512e7223 */ /* 0x040fe2000000002e */
[----:B------:R-:W-:Y:S02]  /*6210*/  HADD2.F32 R132, -RZ, R132.H1_H1 ;  /* 0x30000084ff847230 */ /* 0x000fe40000004100 */
[C---:B------:R-:W-:Y:S01]  /*6220*/  FFMA R51, R81.reuse, R128, R51 ;  /* 0x0000008051337223 */ /* 0x040fe20000000033 */
[C---:B------:R-:W-:Y:S01]  /*6230*/  FMUL R55, R78.reuse, R55 ;  /* 0x000000374e377220 */ /* 0x040fe20000400000 */
[C---:B------:R-:W-:Y:S01]  /*6240*/  FFMA R48, R81.reuse, R129, R48 ;  /* 0x0000008151307223 */ /* 0x040fe20000000030 */
[C---:B------:R-:W-:Y:S01]  /*6250*/  FFMA R49, R81.reuse, R130, R49 ;  /* 0x0000008251317223 */ /* 0x040fe20000000031 */
[--C-:B------:R-:W-:Y:S02]  /*6260*/  HADD2.F32 R135, -RZ, R136.reuse.H0_H0 ;  /* 0x20000088ff877230 */ /* 0x100fe40000004100 */
[C---:B------:R-:W-:Y:S01]  /*6270*/  FFMA R50, R81.reuse, R131, R50 ;  /* 0x0000008351327223 */ /* 0x040fe20000000032 */
[----:B------:R-:W-:Y:S02]  /*6280*/  HADD2.F32 R136, -RZ, R136.H1_H1 ;  /* 0x30000088ff887230 */ /* 0x000fe40000004100 */
[C---:B------:R-:W-:Y:S01]  /*6290*/  FMUL R54, R78.reuse, R58 ;  /* 0x0000003a4e367220 */ /* 0x040fe20000400000 */
        /* <DEDUP_REMOVED lines=16> */
[----:B------:R-:W-:Y:S01]  /*63a0*/  FFMA R63, R81, R140, R63 ;  /* 0x0000008c513f7223 */ /* 0x000fe2000000003f */
[----:B------:R-:W-:Y:S01]  /*63b0*/  FMUL R67, R78, R67 ;  /* 0x000000434e437220 */ /* 0x000fe20000400000 */
[----:B------:R-:W-:Y:S01]  /*63c0*/  F2FP.SATFINITE.E4M3.F32.PACK_AB_MERGE_C R186, R47, R42, RZ ;  /* 0x0000002a2fba723e */ /* 0x000fe200048070ff */
[----:B------:R-:W-:Y:S01]  /*63d0*/  FFMA R60, R81, R83, R60 ;  /* 0x00000053513c7223 */ /* 0x000fe2000000003c */
[----:B------:R-:W-:Y:S01]  /*63e0*/  F2FP.SATFINITE.E4M3.F32.PACK_AB_MERGE_C R187, R51, R46, RZ ;  /* 0x0000002e33bb723e */ /* 0x000fe200048070ff */
[C---:B------:R-:W-:Y:S01]  /*63f0*/  FFMA R61, R81.reuse, R80, R61 ;  /* 0x00000050513d7223 */ /* 0x040fe2000000003d */
[C---:B------:R-:W-:Y:S01]  /*6400*/  FFMA R62, R81.reuse, R85, R62 ;  /* 0x00000055513e7223 */ /* 0x040fe2000000003e */
[----:B------:R-:W-:Y:S01]  /*6410*/  FFMA R67, R81, R82, R67 ;  /* 0x0000005251437223 */ /* 0x000fe20000000043 */
[----:B------:R-:W-:Y:S02]  /*6420*/  F2FP.SATFINITE.E4M3.F32.PACK_AB_MERGE_C R186, R41, R40, R186 ;  /* 0x0000002829ba723e */ /* 0x000fe400048070ba */
[----:B------:R-:W-:Y:S02]  /*6430*/  F2FP.SATFINITE.E4M3.F32.PACK_AB_MERGE_C R187, R45, R44, R187 ;  /* 0x0000002c2dbb723e */ /* 0x000fe400048070bb */
[----:B------:R-:W-:Y:S02]  /*6440*/  F2FP.SATFINITE.E4M3.F32.PACK_AB_MERGE_C R188, R55, R50, RZ ;  /* 0x0000003237bc723e */ /* 0x000fe400048070ff */
[----:B------:R-:W-:Y:S01]  /*6450*/  F2FP.SATFINITE.E4M3.F32.PACK_AB_MERGE_C R189, R59, R54, RZ ;  /* 0x000000363bbd723e */ /* 0x000fe200048070ff */
[----:B------:R1:W-:Y:S01]  /*6460*/  STS.128 [R177+0x2020], R184 ;  /* 0x002020b8b1007388 */ /* 0x0003e20000000c00 */
[----:B------:R-:W-:Y:S02]  /*6470*/  F2FP.SATFINITE.E4M3.F32.PACK_AB_MERGE_C R190, R63, R58, RZ ;  /* 0x0000003a3fbe723e */ /* 0x000fe400048070ff */
[----:B------:R-:W-:Y:S02]  /*6480*/  F2FP.SATFINITE.E4M3.F32.PACK_AB_MERGE_C R182, R67, R62, RZ ;  /* 0x0000003e43b6723e */ /* 0x000fe400048070ff */
[----:B------:R-:W-:Y:S02]  /*6490*/  F2FP.SATFINITE.E4M3.F32.PACK_AB_MERGE_C R188, R49, R48, R188 ;  /* 0x0000003031bc723e */ /* 0x000fe400048070bc */
[----:B------:R-:W-:Y:S02]  /*64a0*/  F2FP.SATFINITE.E4M3.F32.PACK_AB_MERGE_C R189, R53, R52, R189 ;  /* 0x0000003435bd723e */ /* 0x000fe400048070bd */
[----:B------:R-:W-:Y:S02]  /*64b0*/  F2FP.SATFINITE.E4M3.F32.PACK_AB_MERGE_C R190, R57, R56, R190 ;  /* 0x0000003839be723e */ /* 0x000fe400048070be */
[----:B------:R-:W-:Y:S02]  /*64c0*/  F2FP.SATFINITE.E4M3.F32.PACK_AB_MERGE_C R191, R61, R60, R182 ;  /* 0x0000003c3dbf723e */ /* 0x000fe400048070b6 */
[----:B------:R-:W-:Y:S03]  /*64d0*/  IADD3 R76, PT, PT, R76, 0x1, RZ ;  /* 0x000000014c4c7810 */ /* 0x000fe60007ffe0ff */
[----:B------:R1:W-:Y:S01]  /*64e0*/  STS.128 [R176+0x2030], R188 ;  /* 0x002030bcb0007388 */ /* 0x0003e20000000c00 */
[----:B------:R-:W-:Y:S01]  /*64f0*/  @!PT LDS RZ, [RZ] ;  /* 0x00000000fffff984 */ /* 0x000fe20000000800 */
[----:B------:R-:W-:Y:S01]  /*6500*/  @!PT LDS RZ, [RZ] ;  /* 0x00000000fffff984 */ /* 0x000fe20000000800 */
[----:B------:R-:W-:Y:S01]  /*6510*/  @!PT LDS RZ, [RZ] ;  /* 0x00000000fffff984 */ /* 0x000fe20000000800 */
[----:B------:R-:W-:Y:S01]  /*6520*/  @!PT LDS RZ, [RZ] ;  /* 0x00000000fffff984 */ /* 0x000fe20000000800 */
[----:B------:R3:W-:Y:S07]  /*6530*/  MEMBAR.ALL.CTA ;  /* 0x0000000000007992 */ /* 0x0007ee0000008000 */
[----:B---3--:R-:W3:Y:S02]  /*6540*/  FENCE.VIEW.ASYNC.S ;  /* 0x00000000000073c6 */ /* 0x008ee40000000000 */
[----:B---3--:R-:W-:Y:S06]  /*6550*/  BAR.SYNC.DEFER_BLOCKING 0x1, 0x80 ;  /* 0x0042000000007b1d */ /* 0x008fec0000010000 */
[----:B------:R-:W-:Y:S05]  /*6560*/  @P0 BRA `(.L_x_92) ;  /* 0x0000000000340947 */ /* 0x000fea0003800000 */
[----:B------:R-:W-:Y:S01]  /*6570*/  UIADD3 UR12, UPT, UPT, UR43, 0x2200, URZ ;  /* 0x000022002b0c7890 */ /* 0x000fe2000fffe0ff */
[----:B------:R-:W-:Y:S01]  /*6580*/  R2UR UR9, R155 ;  /* 0x000000009b0972ca */ /* 0x000fe200000e0000 */
[----:B------:R-:W-:Y:S01]  /*6590*/  UIADD3 UR10, UP0, UPT, UR46, 0x680, URZ ;  /* 0x000006802e0a7890 */ /* 0x000fe2000ff1e0ff */
[----:B------:R-:W-:Y:S01]  /*65a0*/  R2UR UR8, R165 ;  /* 0x00000000a50872ca */ /* 0x000fe200000e0000 */
[----:B------:R-:W-:Y:S02]  /*65b0*/  UMOV UR7, UR36 ;  /* 0x0000002400077c82 */ /* 0x000fe40008000000 */
[----:B------:R-:W-:Y:S01]  /*65c0*/  IMAD.U32 R179, RZ, RZ, UR12 ;  /* 0x0000000cffb37e24 */ /* 0x000fe2000f8e00ff */
[----:B------:R-:W-:Y:S04]  /*65d0*/  UIADD3.X UR11, UPT, UPT, URZ, UR47, URZ, UP0, !UPT ;  /* 0x0000002fff0b7290 */ /* 0x000fe800087fe4ff */
[----:B------:R-:W-:Y:S03]  /*65e0*/  R2UR UR4, R179 ;  /* 0x00000000b30472ca */ /* 0x000fe600000e0000 */
[----:B------:R-:W-:Y:S02]  /*65f0*/  USHF.L.U32 UR5, UR9, 0x6, URZ ;  /* 0x0000000609057899 */ /* 0x000fe400080006ff */
[----:B------:R-:W-:Y:S09]  /*6600*/  USHF.L.U32 UR6, UR8, 0x7, URZ ;  /* 0x0000000708067899 */ /* 0x000ff200080006ff */
[----:B------:R3:W-:Y:S01]  /*6610*/  UTMASTG.3D [UR4], [UR10] ;  /* 0x000000040a0073b5 */ /* 0x0007e20008010000 */
[----:B------:R0:W-:Y:S01]  /*6620*/  UTMACMDFLUSH ;  /* 0x00000000000079b7 */ /* 0x0001e20000000000 */
[----:B---3--:R-:W-:Y:S04]  /*6630*/  DEPBAR.LE SB0, 0x0 ;  /* 0x000080000000791a */ /* 0x008fe80000000000 */
.L_x_92:
[----:B------:R-:W-:Y:S05]  /*6640*/  BSYNC.RECONVERGENT B0 ;  /* 0x0000000000007941 */ /* 0x000fea0003800200 */
.L_x_91:
[----:B------:R-:W-:Y:S01]  /*6650*/  BAR.SYNC.DEFER_BLOCKING 0x1, 0x80 ;  /* 0x0042000000007b1d */ /* 0x000fe20000010000 */
[----:B------:R-:W-:Y:S01]  /*6660*/  ISETP.NE.AND P2, PT, R180, RZ, PT ;  /* 0x000000ffb400720c */ /* 0x000fe20003f45270 */
[----:B------:R-:W-:Y:S01]  /*6670*/  IMAD.IADD R155, R75, 0x1, R143 ;  /* 0x000000014b9b7824 */ /* 0x000fe200078e028f */
[----:B------:R-:W-:Y:S01]  /*6680*/  ISETP.NE.AND P0, PT, R181, 0x2, PT ;  /* 0x00000002b500780c */ /* 0x000fe20003f05270 */
[----:B------:R-:W-:Y:S01]  /*6690*/  IMAD.IADD R165, R77, 0x1, R154 ;  /* 0x000000014da57824 */ /* 0x000fe200078e029a */
[----:B------:R-:W-:Y:S02]  /*66a0*/  ISETP.NE.AND P1, PT, R76, 0x4, PT ;  /* 0x000000044c00780c */ /* 0x000fe40003f25270 */
[----:B------:R-:W-:Y:S02]  /*66b0*/  SEL R3, RZ, 0x1, P0 ;  /* 0x00000001ff037807 */ /* 0x000fe40000000000 */
[----:B------:R-:W-:Y:S02]  /*66c0*/  SEL R0, RZ, 0x1, P1 ;  /* 0x00000001ff007807 */ /* 0x000fe40000800000 */
[----:B------:R-:W-:Y:S02]  /*66d0*/  LOP3.LUT R174, R174, R3, RZ, 0x3c, !PT ;  /* 0x00000003aeae7212 */ /* 0x000fe400078e3cff */
[----:B------:R-:W-:Y:S02]  /*66e0*/  LOP3.LUT R175, R175, R0, RZ, 0x3c, !PT ;  /* 0x00000000afaf7212 */ /* 0x000fe400078e3cff */
[----:B------:R-:W-:Y:S02]  /*66f0*/  @P2 R2UR UR36, R171 ;  /* 0x00000000ab2422ca */ /* 0x000fe400000e0000 */
[----:B------:R-:W-:Y:S02]  /*6700*/  SEL R181, R181, RZ, P0 ;  /* 0x000000ffb5b57207 */ /* 0x000fe40000000000 */
[----:B------:R-:W-:Y:S01]  /*6710*/  SEL R76, R76, RZ, P1 ;  /* 0x000000ff4c4c7207 */ /* 0x000fe20000800000 */
[----:B------:R-:W-:Y:S10]  /*6720*/  @P2 BRA `(.L_x_93) ;  /* 0xffffffdc00702947 */ /* 0x000ff4000383ffff */
[----:B------:R-:W-:Y:S05]  /*6730*/  EXIT ;  /* 0x000000000000794d */ /* 0x000fea0003800000 */
.L_x_19:
[----:B--2---:R2:W1:Y:S02]  /*6740*/  SYNCS.PHASECHK.TRANS64.TRYWAIT P0, [R3+URZ+0xc0], R2 ;  /* 0x0000c002030075a7 */ /* 0x00446400080011ff */
[----:B-1----:R-:W-:Y:S05]  /*6750*/  @!P0 NANOSLEEP.SYNCS 0x989680 ;  /* 0x009896800000895d */ /* 0x002fea0003900000 */
[----:B------:R-:W1:Y:S02]  /*6760*/  @!P0 SYNCS.PHASECHK.TRANS64 P0, [R3+URZ+0xc0], R2 ;  /* 0x0000c002030085a7 */ /* 0x000e6400080010ff */
[----:B-1----:R-:W-:Y:S05]  /*6770*/  @!P0 BRA `(.L_x_19) ;  /* 0xfffffffc00f08947 */ /* 0x002fea000383ffff */
[----:B------:R-:W-:Y:S05]  /*6780*/  BRA `(.L_x_94) ;  /* 0xffffffac00747947 */ /* 0x000fea000383ffff */
.L_x_22:
[----:B-1----:R-:W-:-:S07]  /*6790*/  MOV R2, UR33 ;  /* 0x0000002100027c02 */ /* 0x002fce0008000f00 */
.L_x_95:
[----:B-1----:R1:W2:Y:S02]  /*67a0*/  SYNCS.PHASECHK.TRANS64.TRYWAIT P0, [R2+URZ+0x18], R5 ;  /* 0x00001805020075a7 */ /* 0x0022a400080011ff */
[----:B--2---:R-:W-:Y:S05]  /*67b0*/  @!P0 NANOSLEEP.SYNCS 0x989680 ;  /* 0x009896800000895d */ /* 0x004fea0003900000 */
[----:B------:R-:W2:Y:S02]  /*67c0*/  @!P0 SYNCS.PHASECHK.TRANS64 P0, [R2+URZ+0x18], R5 ;  /* 0x00001805020085a7 */ /* 0x000ea400080010ff */
[----:B--2---:R-:W-:Y:S05]  /*67d0*/  @!P0 BRA `(.L_x_95) ;  /* 0xfffffffc00f08947 */ /* 0x004fea000383ffff */
[----:B------:R-:W-:Y:S05]  /*67e0*/  BRA `(.L_x_21) ;  /* 0xffffffac00c47947 */ /* 0x000fea000383ffff */
.L_x_28:
[----:B-1----:R-:W-:-:S07]  /*67f0*/  MOV R2, UR17 ;  /* 0x0000001100027c02 */ /* 0x002fce0008000f00 */
.L_x_96:
[----:B-1----:R1:W2:Y:S02]  /*6800*/  SYNCS.PHASECHK.TRANS64.TRYWAIT P0, [R2+URZ+0x18], R5 ;  /* 0x00001805020075a7 */ /* 0x0022a400080011ff */
[----:B--2---:R-:W-:Y:S05]  /*6810*/  @!P0 NANOSLEEP.SYNCS 0x989680 ;  /* 0x009896800000895d */ /* 0x004fea0003900000 */
[----:B------:R-:W2:Y:S02]  /*6820*/  @!P0 SYNCS.PHASECHK.TRANS64 P0, [R2+URZ+0x18], R5 ;  /* 0x00001805020085a7 */ /* 0x000ea400080010ff */
[----:B--2---:R-:W-:Y:S05]  /*6830*/  @!P0 BRA `(.L_x_96) ;  /* 0xfffffffc00f08947 */ /* 0x004fea000383ffff */
[----:B------:R-:W-:Y:S05]  /*6840*/  BRA `(.L_x_27) ;  /* 0xffffffb0006c7947 */ /* 0x000fea000383ffff */
.L_x_32:
[----:B-1----:R1:W2:Y:S02]  /*6850*/  SYNCS.PHASECHK.TRANS64.TRYWAIT P0, [R2+URZ+0x50], R3 ;  /* 0x00005003020075a7 */ /* 0x0022a400080011ff */
[----:B--2---:R-:W-:Y:S05]  /*6860*/  @!P0 NANOSLEEP.SYNCS 0x989680 ;  /* 0x009896800000895d */ /* 0x004fea0003900000 */
[----:B------:R-:W2:Y:S02]  /*6870*/  @!P0 SYNCS.PHASECHK.TRANS64 P0, [R2+URZ+0x50], R3 ;  /* 0x00005003020085a7 */ /* 0x000ea400080010ff */
[----:B--2---:R-:W-:Y:S05]  /*6880*/  @!P0 BRA `(.L_x_32) ;  /* 0xfffffffc00f08947 */ /* 0x004fea000383ffff */
[----:B------:R-:W-:Y:S05]  /*6890*/  BRA `(.L_x_97) ;  /* 0xffffffb000fc7947 */ /* 0x000fea000383ffff */
.L_x_36:
[----:B----4-:R-:W-:-:S07]  /*68a0*/  MOV R0, UR5 ;  /* 0x0000000500007c02 */ /* 0x010fce0008000f00 */
.L_x_98:
[----:B-1----:R1:W2:Y:S02]  /*68b0*/  SYNCS.PHASECHK.TRANS64.TRYWAIT P0, [R0+URZ], R3 ;  /* 0x00000003000075a7 */ /* 0x0022a400080011ff */
[----:B--2---:R-:W-:Y:S05]  /*68c0*/  @!P0 NANOSLEEP.SYNCS 0x989680 ;  /* 0x009896800000895d */ /* 0x004fea0003900000 */
[----:B------:R-:W2:Y:S02]  /*68d0*/  @!P0 SYNCS.PHASECHK.TRANS64 P0, [R0+URZ], R3 ;  /* 0x00000003000085a7 */ /* 0x000ea400080010ff */
[----:B--2---:R-:W-:Y:S05]  /*68e0*/  @!P0 BRA `(.L_x_98) ;  /* 0xfffffffc00f08947 */ /* 0x004fea000383ffff */
[----:B------:R-:W-:Y:S05]  /*68f0*/  BRA `(.L_x_99) ;  /* 0xffffffb8006c7947 */ /* 0x000fea000383ffff */
.L_x_37:
[----:B----4-:R-:W-:-:S07]  /*6900*/  MOV R0, UR5 ;  /* 0x0000000500007c02 */ /* 0x010fce0008000f00 */
.L_x_100:
[----:B-1----:R1:W2:Y:S02]  /*6910*/  SYNCS.PHASECHK.TRANS64.TRYWAIT P0, [R0+URZ], R3 ;  /* 0x00000003000075a7 */ /* 0x0022a400080011ff */
[----:B--2---:R-:W-:Y:S05]  /*6920*/  @!P0 NANOSLEEP.SYNCS 0x989680 ;  /* 0x009896800000895d */ /* 0x004fea0003900000 */
[----:B------:R-:W2:Y:S02]  /*6930*/  @!P0 SYNCS.PHASECHK.TRANS64 P0, [R0+URZ], R3 ;  /* 0x00000003000085a7 */ /* 0x000ea400080010ff */
[----:B--2---:R-:W-:Y:S05]  /*6940*/  @!P0 BRA `(.L_x_100) ;  /* 0xfffffffc00f08947 */ /* 0x004fea000383ffff */
[----:B------:R-:W-:Y:S05]  /*6950*/  BRA `(.L_x_101) ;  /* 0xffffffb800787947 */ /* 0x000fea000383ffff */
.L_x_40:
[----:B-1----:R1:W2:Y:S02]  /*6960*/  SYNCS.PHASECHK.TRANS64.TRYWAIT P0, [R0+URZ+0xb0], R5 ;  /* 0x0000b005000075a7 */ /* 0x0022a400080011ff */
[----:B--2---:R-:W-:Y:S05]  /*6970*/  @!P0 NANOSLEEP.SYNCS 0x989680 ;  /* 0x009896800000895d */ /* 0x004fea0003900000 */
[----:B------:R-:W2:Y:S02]  /*6980*/  @!P0 SYNCS.PHASECHK.TRANS64 P0, [R0+URZ+0xb0], R5 ;  /* 0x0000b005000085a7 */ /* 0x000ea400080010ff */
[----:B--2---:R-:W-:Y:S05]  /*6990*/  @!P0 BRA `(.L_x_40) ;  /* 0xfffffffc00f08947 */ /* 0x004fea000383ffff */
[----:B------:R-:W-:Y:S05]  /*69a0*/  BRA `(.L_x_102) ;  /* 0xffffffb800d47947 */ /* 0x000fea000383ffff */
.L_x_41:
[----:B------:R-:W-:-:S07]  /*69b0*/  MOV R0, UR5 ;  /* 0x0000000500007c02 */ /* 0x000fce0008000f00 */
.L_x_103:
[----:B-1----:R1:W2:Y:S02]  /*69c0*/  SYNCS.PHASECHK.TRANS64.TRYWAIT P0, [R0+URZ+0x60], R5 ;  /* 0x00006005000075a7 */ /* 0x0022a400080011ff */
[----:B--2---:R-:W-:Y:S05]  /*69d0*/  @!P0 NANOSLEEP.SYNCS 0x989680 ;  /* 0x009896800000895d */ /* 0x004fea0003900000 */
[----:B------:R-:W2:Y:S02]  /*69e0*/  @!P0 SYNCS.PHASECHK.TRANS64 P0, [R0+URZ+0x60], R5 ;  /* 0x00006005000085a7 */ /* 0x000ea400080010ff */
[----:B--2---:R-:W-:Y:S05]  /*69f0*/  @!P0 BRA `(.L_x_103) ;  /* 0xfffffffc00f08947 */ /* 0x004fea000383ffff */
[----:B------:R-:W-:Y:S05]  /*6a00*/  BRA `(.L_x_104) ;  /* 0xffffffb800e47947 */ /* 0x000fea000383ffff */
.L_x_42:
[----:B-1----:R1:W2:Y:S02]  /*6a10*/  SYNCS.PHASECHK.TRANS64.TRYWAIT P1, [R0+URZ+0x50], R5 ;  /* 0x00005005000075a7 */ /* 0x0022a400080211ff */
[----:B--2---:R-:W-:Y:S05]  /*6a20*/  @!P1 NANOSLEEP.SYNCS 0x989680 ;  /* 0x009896800000995d */ /* 0x004fea0003900000 */
[----:B------:R-:W2:Y:S02]  /*6a30*/  @!P1 SYNCS.PHASECHK.TRANS64 P1, [R0+URZ+0x50], R5 ;  /* 0x00005005000095a7 */ /* 0x000ea400080210ff */
[----:B--2---:R-:W-:Y:S05]  /*6a40*/  @!P1 BRA `(.L_x_42) ;  /* 0xfffffffc00f09947 */ /* 0x004fea000383ffff */
[----:B------:R-:W-:Y:S05]  /*6a50*/  BRA `(.L_x_105) ;  /* 0xffffffbc00147947 */ /* 0x000fea000383ffff */
.L_x_45:
[----:B------:R-:W-:-:S07]  /*6a60*/  MOV R0, UR5 ;  /* 0x0000000500007c02 */ /* 0x000fce0008000f00 */
.L_x_106:
[----:B-1----:R1:W2:Y:S02]  /*6a70*/  SYNCS.PHASECHK.TRANS64.TRYWAIT P0, [R0+URZ+0x60], R3 ;  /* 0x00006003000075a7 */ /* 0x0022a400080011ff */
[----:B--2---:R-:W-:Y:S05]  /*6a80*/  @!P0 NANOSLEEP.SYNCS 0x989680 ;  /* 0x009896800000895d */ /* 0x004fea0003900000 */
[----:B------:R-:W2:Y:S02]  /*6a90*/  @!P0 SYNCS.PHASECHK.TRANS64 P0, [R0+URZ+0x60], R3 ;  /* 0x00006003000085a7 */ /* 0x000ea400080010ff */
[----:B--2---:R-:W-:Y:S05]  /*6aa0*/  @!P0 BRA `(.L_x_106) ;  /* 0xfffffffc00f08947 */ /* 0x004fea000383ffff */
[----:B------:R-:W-:Y:S05]  /*6ab0*/  BRA `(.L_x_44) ;  /* 0xffffffbc00687947 */ /* 0x000fea000383ffff */
.L_x_52:
[----:B-1----:R1:W2:Y:S02]  /*6ac0*/  SYNCS.PHASECHK.TRANS64.TRYWAIT P1, [R0+URZ+0x50], R5 ;  /* 0x00005005000075a7 */ /* 0x0022a400080211ff */
[----:B--2---:R-:W-:Y:S05]  /*6ad0*/  @!P1 NANOSLEEP.SYNCS 0x989680 ;  /* 0x009896800000995d */ /* 0x004fea0003900000 */
[----:B------:R-:W2:Y:S02]  /*6ae0*/  @!P1 SYNCS.PHASECHK.TRANS64 P1, [R0+URZ+0x50], R5 ;  /* 0x00005005000095a7 */ /* 0x000ea400080210ff */
[----:B--2---:R-:W-:Y:S05]  /*6af0*/  @!P1 BRA `(.L_x_52) ;  /* 0xfffffffc00f09947 */ /* 0x004fea000383ffff */
[----:B------:R-:W-:Y:S05]  /*6b00*/  BRA `(.L_x_107) ;  /* 0xffffffc000c07947 */ /* 0x000fea000383ffff */
.L_x_53:
[----:B------:R-:W-:-:S07]  /*6b10*/  MOV R3, UR9 ;  /* 0x0000000900037c02 */ /* 0x000fce0008000f00 */
.L_x_108:
[----:B-1----:R1:W2:Y:S02]  /*6b20*/  SYNCS.PHASECHK.TRANS64.TRYWAIT P0, [R3+URZ+0x90], R0 ;  /* 0x00009000030075a7 */ /* 0x0022a400080011ff */
[----:B--2---:R-:W-:Y:S05]  /*6b30*/  @!P0 NANOSLEEP.SYNCS 0x989680 ;  /* 0x009896800000895d */ /* 0x004fea0003900000 */
[----:B------:R-:W2:Y:S02]  /*6b40*/  @!P0 SYNCS.PHASECHK.TRANS64 P0, [R3+URZ+0x90], R0 ;  /* 0x00009000030085a7 */ /* 0x000ea400080010ff */
[----:B--2---:R-:W-:Y:S05]  /*6b50*/  @!P0 BRA `(.L_x_108) ;  /* 0xfffffffc00f08947 */ /* 0x004fea000383ffff */
[----:B------:R-:W-:Y:S05]  /*6b60*/  BRA `(.L_x_109) ;  /* 0xffffffc000f47947 */ /* 0x000fea000383ffff */
.L_x_56:
[----:B------:R-:W-:Y:S07]  /*6b70*/  MOV R0, UR7 ;  /* 0x0000000700007c02 */ /* 0x000fee0008000f00 */
.L_x_110:
[----:B-1----:R1:W2:Y:S02]  /*6b80*/  SYNCS.PHASECHK.TRANS64.TRYWAIT P0, [R0+URZ], R3 ;  /* 0x00000003000075a7 */ /* 0x0022a400080011ff */
[----:B--2---:R-:W-:Y:S05]  /*6b90*/  @!P0 NANOSLEEP.SYNCS 0x989680 ;  /* 0x009896800000895d */ /* 0x004fea0003900000 */
[----:B------:R-:W2:Y:S02]  /*6ba0*/  @!P0 SYNCS.PHASECHK.TRANS64 P0, [R0+URZ], R3 ;  /* 0x00000003000085a7 */ /* 0x000ea400080010ff */
[----:B--2---:R-:W-:Y:S05]  /*6bb0*/  @!P0 BRA `(.L_x_110) ;  /* 0xfffffffc00f08947 */ /* 0x004fea000383ffff */
[----:B------:R-:W-:Y:S05]  /*6bc0*/  BRA `(.L_x_55) ;  /* 0xffffffc400147947 */ /* 0x000fea000383ffff */
.L_x_59:
[----:B------:R-:W-:-:S07]  /*6bd0*/  MOV R0, UR5 ;  /* 0x0000000500007c02 */ /* 0x000fce0008000f00 */
.L_x_111:
[----:B--2---:R2:W3:Y:S02]  /*6be0*/  SYNCS.PHASECHK.TRANS64.TRYWAIT P0, [R0+URZ], R3 ;  /* 0x00000003000075a7 */ /* 0x0044e400080011ff */
[----:B---3--:R-:W-:Y:S05]  /*6bf0*/  @!P0 NANOSLEEP.SYNCS 0x989680 ;  /* 0x009896800000895d */ /* 0x008fea0003900000 */
[----:B------:R-:W3:Y:S02]  /*6c00*/  @!P0 SYNCS.PHASECHK.TRANS64 P0, [R0+URZ], R3 ;  /* 0x00000003000085a7 */ /* 0x000ee400080010ff */
[----:B---3--:R-:W-:Y:S05]  /*6c10*/  @!P0 BRA `(.L_x_111) ;  /* 0xfffffffc00f08947 */ /* 0x008fea000383ffff */
[----:B------:R-:W-:Y:S05]  /*6c20*/  BRA `(.L_x_112) ;  /* 0xffffffc400b47947 */ /* 0x000fea000383ffff */
.L_x_60:
[----:B------:R-:W-:-:S07]  /*6c30*/  MOV R0, UR5 ;  /* 0x0000000500007c02 */ /* 0x000fce0008000f00 */
.L_x_113:
[----:B--2---:R2:W3:Y:S02]  /*6c40*/  SYNCS.PHASECHK.TRANS64.TRYWAIT P0, [R0+URZ], R3 ;  /* 0x00000003000075a7 */ /* 0x0044e400080011ff */
[----:B---3--:R-:W-:Y:S05]  /*6c50*/  @!P0 NANOSLEEP.SYNCS 0x989680 ;  /* 0x009896800000895d */ /* 0x008fea0003900000 */
[----:B------:R-:W3:Y:S02]  /*6c60*/  @!P0 SYNCS.PHASECHK.TRANS64 P0, [R0+URZ], R3 ;  /* 0x00000003000085a7 */ /* 0x000ee400080010ff */
[----:B---3--:R-:W-:Y:S05]  /*6c70*/  @!P0 BRA `(.L_x_113) ;  /* 0xfffffffc00f08947 */ /* 0x008fea000383ffff */
[----:B------:R-:W-:Y:S05]  /*6c80*/  BRA `(.L_x_114) ;  /* 0xffffffc400c07947 */ /* 0x000fea000383ffff */
.L_x_61:
[----:B------:R-:W-:-:S07]  /*6c90*/  MOV R0, UR5 ;  /* 0x0000000500007c02 */ /* 0x000fce0008000f00 */
.L_x_115:
[----:B--2---:R2:W3:Y:S02]  /*6ca0*/  SYNCS.PHASECHK.TRANS64.TRYWAIT P0, [R0+URZ], R3 ;  /* 0x00000003000075a7 */ /* 0x0044e400080011ff */
[----:B---3--:R-:W-:Y:S05]  /*6cb0*/  @!P0 NANOSLEEP.SYNCS 0x989680 ;  /* 0x009896800000895d */ /* 0x008fea0003900000 */
[----:B------:R-:W3:Y:S02]  /*6cc0*/  @!P0 SYNCS.PHASECHK.TRANS64 P0, [R0+URZ], R3 ;  /* 0x00000003000085a7 */ /* 0x000ee400080010ff */
[----:B---3--:R-:W-:Y:S05]  /*6cd0*/  @!P0 BRA `(.L_x_115) ;  /* 0xfffffffc00f08947 */ /* 0x008fea000383ffff */
[----:B------:R-:W-:Y:S05]  /*6ce0*/  BRA `(.L_x_116) ;  /* 0xffffffc400cc7947 */ /* 0x000fea000383ffff */
.L_x_62:
[----:B------:R-:W-:-:S07]  /*6cf0*/  MOV R0, UR7 ;  /* 0x0000000700007c02 */ /* 0x000fce0008000f00 */
.L_x_117:
[----:B--2---:R2:W3:Y:S02]  /*6d00*/  SYNCS.PHASECHK.TRANS64.TRYWAIT P0, [R0+URZ], R3 ;  /* 0x00000003000075a7 */ /* 0x0044e400080011ff */
[----:B---3--:R-:W-:Y:S05]  /*6d10*/  @!P0 NANOSLEEP.SYNCS 0x989680 ;  /* 0x009896800000895d */ /* 0x008fea0003900000 */
[----:B------:R-:W3:Y:S02]  /*6d20*/  @!P0 SYNCS.PHASECHK.TRANS64 P0, [R0+URZ], R3 ;  /* 0x00000003000085a7 */ /* 0x000ee400080010ff */
[----:B---3--:R-:W-:Y:S05]  /*6d30*/  @!P0 BRA `(.L_x_117) ;  /* 0xfffffffc00f08947 */ /* 0x008fea000383ffff */
[----:B------:R-:W-:Y:S05]  /*6d40*/  BRA `(.L_x_118) ;  /* 0xffffffc400d87947 */ /* 0x000fea000383ffff */
.L_x_67:
[----:B---3--:R3:W1:Y:S02]  /*6d50*/  SYNCS.PHASECHK.TRANS64.TRYWAIT P0, [R0+URZ+0x50], R3 ;  /* 0x00005003000075a7 */ /* 0x00866400080011ff */
[----:B-1----:R-:W-:Y:S05]  /*6d60*/  @!P0 NANOSLEEP.SYNCS 0x989680 ;  /* 0x009896800000895d */ /* 0x002fea0003900000 */
[----:B------:R-:W1:Y:S02]  /*6d70*/  @!P0 SYNCS.PHASECHK.TRANS64 P0, [R0+URZ+0x50], R3 ;  /* 0x00005003000085a7 */ /* 0x000e6400080010ff */
[----:B-1----:R-:W-:Y:S05]  /*6d80*/  @!P0 BRA `(.L_x_67) ;  /* 0xfffffffc00f08947 */ /* 0x002fea000383ffff */
[----:B------:R-:W-:Y:S05]  /*6d90*/  BRA `(.L_x_119) ;  /* 0xffffffc800d47947 */ /* 0x000fea000383ffff */
.L_x_70:
[----:B------:R-:W-:Y:S07]  /*6da0*/  MOV R0, UR6 ;  /* 0x0000000600007c02 */ /* 0x000fee0008000f00 */
.L_x_120:
[----:B-1----:R1:W3:Y:S02]  /*6db0*/  SYNCS.PHASECHK.TRANS64.TRYWAIT P0, [R0+URZ+0x48], R3 ;  /* 0x00004803000075a7 */ /* 0x0022e400080011ff */
[----:B---3--:R-:W-:Y:S05]  /*6dc0*/  @!P0 NANOSLEEP.SYNCS 0x989680 ;  /* 0x009896800000895d */ /* 0x008fea0003900000 */
[----:B------:R-:W3:Y:S02]  /*6dd0*/  @!P0 SYNCS.PHASECHK.TRANS64 P0, [R0+URZ+0x48], R3 ;  /* 0x00004803000085a7 */ /* 0x000ee400080010ff */
[----:B---3--:R-:W-:Y:S05]  /*6de0*/  @!P0 BRA `(.L_x_120) ;  /* 0xfffffffc00f08947 */ /* 0x008fea000383ffff */
[----:B------:R-:W-:Y:S05]  /*6df0*/  BRA `(.L_x_69) ;  /* 0xffffffcc00c07947 */ /* 0x000fea000383ffff */
.L_x_73:
[----:B------:R-:W-:Y:S07]  /*6e00*/  MOV R3, UR6 ;  /* 0x0000000600037c02 */ /* 0x000fee0008000f00 */
.L_x_121:
[----:B-1----:R1:W2:Y:S02]  /*6e10*/  SYNCS.PHASECHK.TRANS64.TRYWAIT P2, [R3+URZ+0x38], R26 ;  /* 0x0000381a030075a7 */ /* 0x0022a400080411ff */
[----:B--2---:R-:W-:Y:S05]  /*6e20*/  @!P2 NANOSLEEP.SYNCS 0x989680 ;  /* 0x009896800000a95d */ /* 0x004fea0003900000 */
[----:B------:R-:W2:Y:S02]  /*6e30*/  @!P2 SYNCS.PHASECHK.TRANS64 P2, [R3+URZ+0x38], R26 ;  /* 0x0000381a0300a5a7 */ /* 0x000ea400080410ff */
[----:B--2---:R-:W-:Y:S05]  /*6e40*/  @!P2 BRA `(.L_x_121) ;  /* 0xfffffffc00f0a947 */ /* 0x004fea000383ffff */
[----:B------:R-:W-:Y:S05]  /*6e50*/  BRA `(.L_x_122) ;  /* 0xffffffd000547947 */ /* 0x000fea000383ffff */
.L_x_76:
[----:B--2---:R2:W4:Y:S02]  /*6e60*/  SYNCS.PHASECHK.TRANS64.TRYWAIT P0, [R0+URZ+0x50], R3 ;  /* 0x00005003000075a7 */ /* 0x00452400080011ff */
[----:B----4-:R-:W-:Y:S05]  /*6e70*/  @!P0 NANOSLEEP.SYNCS 0x989680 ;  /* 0x009896800000895d */ /* 0x010fea0003900000 */
[----:B------:R-:W4:Y:S02]  /*6e80*/  @!P0 SYNCS.PHASECHK.TRANS64 P0, [R0+URZ+0x50], R3 ;  /* 0x00005003000085a7 */ /* 0x000f2400080010ff */
[----:B----4-:R-:W-:Y:S05]  /*6e90*/  @!P0 BRA `(.L_x_76) ;  /* 0xfffffffc00f08947 */ /* 0x010fea000383ffff */
[----:B------:R-:W-:Y:S05]  /*6ea0*/  BRA `(.L_x_123) ;  /* 0xffffffd400a47947 */ /* 0x000fea000383ffff */
.L_x_87:
[----:B-1----:R-:W-:Y:S04]  /*6eb0*/  MOV R0, UR43 ;  /* 0x0000002b00007c02 */ /* 0x002fe80008000f00 */
[----:B------:R1:W2:Y:S03]  /*6ec0*/  SYNCS.PHASECHK.TRANS64.TRYWAIT P1, [R0+URZ+0x30], R3 ;  /* 0x00003003000075a7 */ /* 0x0002a600080211ff */
[----:B--2---:R-:W-:Y:S05]  /*6ed0*/  @!P1 NANOSLEEP.SYNCS 0x989680 ;  /* 0x009896800000995d */ /* 0x004fea0003900000 */
[----:B------:R-:W2:Y:S02]  /*6ee0*/  @!P1 SYNCS.PHASECHK.TRANS64 P1, [R0+URZ+0x30], R3 ;  /* 0x00003003000095a7 */ /* 0x000ea400080210ff */
[----:B--2---:R-:W-:Y:S05]  /*6ef0*/  @!P1 BRA `(.L_x_87) ;  /* 0xfffffffc00ec9947 */ /* 0x004fea000383ffff */
[----:B------:R-:W-:Y:S05]  /*6f00*/  BRA `(.L_x_86) ;  /* 0xffffffe000a07947 */ /* 0x000fea000383ffff */
.L_x_89:
[----:B------:R1:W1:Y:S02]  /*6f10*/  SYNCS.PHASECHK.TRANS64.TRYWAIT P1, [R156+URZ+0x70], R5 ;  /* 0x000070059c0075a7 */ /* 0x00026400080211ff */
[----:B-1----:R-:W-:Y:S05]  /*6f20*/  @!P1 NANOSLEEP.SYNCS 0x989680 ;  /* 0x009896800000995d */ /* 0x002fea0003900000 */
[----:B------:R-:W1:Y:S02]  /*6f30*/  @!P1 SYNCS.PHASECHK.TRANS64 P1, [R156+URZ+0x70], R5 ;  /* 0x000070059c0095a7 */ /* 0x000e6400080210ff */
[----:B-1----:R-:W-:Y:S05]  /*6f40*/  @!P1 BRA `(.L_x_89) ;  /* 0xfffffffc00f09947 */ /* 0x002fea000383ffff */
[----:B------:R-:W-:Y:S05]  /*6f50*/  BRA `(.L_x_88) ;  /* 0xffffffe000e47947 */ /* 0x000fea000383ffff */
        .weak           $__internal_0_$__cuda_sm10x_tcgen05_guardrail_trap_col_being_dealloced_not_returned_by_alloc
        .type           $__internal_0_$__cuda_sm10x_tcgen05_guardrail_trap_col_being_dealloced_not_returned_by_alloc,@function
        .size           $__internal_0_$__cuda_sm10x_tcgen05_guardrail_trap_col_being_dealloced_not_returned_by_alloc,($__internal_1_$__cuda_sm10x_tcgen05_guardrail_trap_phase_invalid_during_alloc - $__internal_0_$__cuda_sm10x_tcgen05_guardrail_trap_col_being_dealloced_not_returned_by_alloc)
$__internal_0_$__cuda_sm10x_tcgen05_guardrail_trap_col_being_dealloced_not_returned_by_alloc:
[----:B------:R-:W-:Y:S05]  /*6f60*/  BPT.TRAP 0x1 ;  /* 0x000000040000795c */ /* 0x000fea0000300000 */
[----:B------:R-:W-:-:S04]  /*6f70*/  HFMA2 R3, -RZ, RZ, 0, 0 ;  /* 0x00000000ff037431 */ /* 0x000fc800000001ff */
[----:B------:R-:W-:Y:S05]  /*6f80*/  RET.REL.NODEC R2 `(_ZN7cutlass13device_kernelINS_4gemm6kernel13GemmUniversalIN4cute5tupleIJiiiiEEENS1_10collective13CollectiveMmaINS1_35MainloopSm100TmaUmmaWarpSpecializedILi3ELi2ELi4ENS5_IJNS4_1CILi1EEESB_SB_EEEEENS5_IJNSA_ILi128EEENSA_ILi64EEENSA_ILi32EEEEEENS_12float_e4m3_tENS5_IJlSB_lEEESI_SJ_NS4_8TiledMMAINS4_8MMA_AtomIJNS4_10MMA_TraitsINS4_19SM100_MMA_F8F6F4_SSEJSI_SI_fSE_SF_NS4_17integral_constantINS4_4UMMA5MajorELSQ_0EEESR_NSO_INSP_7ScaleInELSS_0EEEST_EEEEEENS4_6LayoutISC_NS5_IJNSA_ILi0EEESX_SX_EEEEENS5_IJNS4_10UnderscoreES10_S10_EEEEENS4_13SM90_TMA_LOADENS4_14ComposedLayoutINS4_7SwizzleILi1ELi4ELi3EEENS4_18smem_ptr_flag_bitsILi8EEENSW_INS5_IJNSA_ILi8EEESG_EEENS5_IJSG_SB_EEEEEEEvNS4_8identityES13_S1D_vS1E_EENS_8epilogue10collective18CollectiveEpilogueINS1G_23Sm100TmaWarpSpecializedILi1ELi1ELi64ELb0ELb0EEEJSH_NS5_IJNSW_ISE_SB_EENSW_ISF_SB_EEEEESI_SJ_SI_SJ_NS1G_6fusion15FusionCallbacksIS1K_NS1O_17LinearCombinationISI_fSI_fLNS_15FloatRoundStyleE2EEESH_S1N_JEEENS4_5SM1004TMEM4LOAD26SM100_TMEM_LOAD_32dp32b64xES13_NS14_INS15_ILi2ELi4ELi3EEES18_NSW_INS5_IJS19_SF_EEENS5_IJSF_SB_EEEEEEENS4_39AutoVectorizingCopyWithAssumedAlignmentILi128EEENS4_14SM90_TMA_STOREES22_S24_S24_EEEvvEEEEvNT_6ParamsE) ;  /* 0xffffff90021c7950 */ /* 0x000fea0003c3ffff */
        .weak           $__internal_1_$__cuda_sm10x_tcgen05_guardrail_trap_phase_invalid_during_alloc
        .type           $__internal_1_$__cuda_sm10x_tcgen05_guardrail_trap_phase_invalid_during_alloc,@function
        .size           $__internal_1_$__cuda_sm10x_tcgen05_guardrail_trap_phase_invalid_during_alloc,($__internal_2_$__cuda_sm10x_tcgen05_guardrail_trap_unallocated_columns_being_dealloced - $__internal_1_$__cuda_sm10x_tcgen05_guardrail_trap_phase_invalid_during_alloc)
$__internal_1_$__cuda_sm10x_tcgen05_guardrail_trap_phase_invalid_during_alloc:
[----:B------:R-:W-:Y:S05]  /*6f90*/  BPT.TRAP 0x1 ;  /* 0x000000040000795c */ /* 0x000fea0000300000 */
[----:B------:R-:W-:-:S04]  /*6fa0*/  MOV R3, 0x0 ;  /* 0x0000000000037802 */ /* 0x000fc80000000f00 */
[----:B------:R-:W-:Y:S05]  /*6fb0*/  RET.REL.NODEC R2 `(_ZN7cutlass13device_kernelINS_4gemm6kernel13GemmUniversalIN4cute5tupleIJiiiiEEENS1_10collective13CollectiveMmaINS1_35MainloopSm100TmaUmmaWarpSpecializedILi3ELi2ELi4ENS5_IJNS4_1CILi1EEESB_SB_EEEEENS5_IJNSA_ILi128EEENSA_ILi64EEENSA_ILi32EEEEEENS_12float_e4m3_tENS5_IJlSB_lEEESI_SJ_NS4_8TiledMMAINS4_8MMA_AtomIJNS4_10MMA_TraitsINS4_19SM100_MMA_F8F6F4_SSEJSI_SI_fSE_SF_NS4_17integral_constantINS4_4UMMA5MajorELSQ_0EEESR_NSO_INSP_7ScaleInELSS_0EEEST_EEEEEENS4_6LayoutISC_NS5_IJNSA_ILi0EEESX_SX_EEEEENS5_IJNS4_10UnderscoreES10_S10_EEEEENS4_13SM90_TMA_LOADENS4_14ComposedLayoutINS4_7SwizzleILi1ELi4ELi3EEENS4_18smem_ptr_flag_bitsILi8EEENSW_INS5_IJNSA_ILi8EEESG_EEENS5_IJSG_SB_EEEEEEEvNS4_8identityES13_S1D_vS1E_EENS_8epilogue10collective18CollectiveEpilogueINS1G_23Sm100TmaWarpSpecializedILi1ELi1ELi64ELb0ELb0EEEJSH_NS5_IJNSW_ISE_SB_EENSW_ISF_SB_EEEEESI_SJ_SI_SJ_NS1G_6fusion15FusionCallbacksIS1K_NS1O_17LinearCombinationISI_fSI_fLNS_15FloatRoundStyleE2EEESH_S1N_JEEENS4_5SM1004TMEM4LOAD26SM100_TMEM_LOAD_32dp32b64xES13_NS14_INS15_ILi2ELi4ELi3EEES18_NSW_INS5_IJS19_SF_EEENS5_IJSF_SB_EEEEEEENS4_39AutoVectorizingCopyWithAssumedAlignmentILi128EEENS4_14SM90_TMA_STOREES22_S24_S24_EEEvvEEEEvNT_6ParamsE) ;  /* 0xffffff9002107950 */ /* 0x000fea0003c3ffff */
        .weak           $__internal_2_$__cuda_sm10x_tcgen05_guardrail_trap_unallocated_columns_being_dealloced
        .type           $__internal_2_$__cuda_sm10x_tcgen05_guardrail_trap_unallocated_columns_being_dealloced,@function
        .size           $__internal_2_$__cuda_sm10x_tcgen05_guardrail_trap_unallocated_columns_being_dealloced,(.L_x_125 - $__internal_2_$__cuda_sm10x_tcgen05_guardrail_trap_unallocated_columns_being_dealloced)
$__internal_2_$__cuda_sm10x_tcgen05_guardrail_trap_unallocated_columns_being_dealloced:
[----:B------:R-:W-:Y:S05]  /*6fc0*/  BPT.TRAP 0x1 ;  /* 0x000000040000795c */ /* 0x000fea0000300000 */
[----:B------:R-:W-:-:S04]  /*6fd0*/  HFMA2 R3, -RZ, RZ, 0, 0 ;  /* 0x00000000ff037431 */ /* 0x000fc800000001ff */
[----:B------:R-:W-:Y:S05]  /*6fe0*/  RET.REL.NODEC R2 `(_ZN7cutlass13device_kernelINS_4gemm6kernel13GemmUniversalIN4cute5tupleIJiiiiEEENS1_10collective13CollectiveMmaINS1_35MainloopSm100TmaUmmaWarpSpecializedILi3ELi2ELi4ENS5_IJNS4_1CILi1EEESB_SB_EEEEENS5_IJNSA_ILi128EEENSA_ILi64EEENSA_ILi32EEEEEENS_12float_e4m3_tENS5_IJlSB_lEEESI_SJ_NS4_8TiledMMAINS4_8MMA_AtomIJNS4_10MMA_TraitsINS4_19SM100_MMA_F8F6F4_SSEJSI_SI_fSE_SF_NS4_17integral_constantINS4_4UMMA5MajorELSQ_0EEESR_NSO_INSP_7ScaleInELSS_0EEEST_EEEEEENS4_6LayoutISC_NS5_IJNSA_ILi0EEESX_SX_EEEEENS5_IJNS4_10UnderscoreES10_S10_EEEEENS4_13SM90_TMA_LOADENS4_14ComposedLayoutINS4_7SwizzleILi1ELi4ELi3EEENS4_18smem_ptr_flag_bitsILi8EEENSW_INS5_IJNSA_ILi8EEESG_EEENS5_IJSG_SB_EEEEEEEvNS4_8identityES13_S1D_vS1E_EENS_8epilogue10collective18CollectiveEpilogueINS1G_23Sm100TmaWarpSpecializedILi1ELi1ELi64ELb0ELb0EEEJSH_NS5_IJNSW_ISE_SB_EENSW_ISF_SB_EEEEESI_SJ_SI_SJ_NS1G_6fusion15FusionCallbacksIS1K_NS1O_17LinearCombinationISI_fSI_fLNS_15FloatRoundStyleE2EEESH_S1N_JEEENS4_5SM1004TMEM4LOAD26SM100_TMEM_LOAD_32dp32b64xES13_NS14_INS15_ILi2ELi4ELi3EEES18_NSW_INS5_IJS19_SF_EEENS5_IJSF_SB_EEEEEEENS4_39AutoVectorizingCopyWithAssumedAlignmentILi128EEENS4_14SM90_TMA_STOREES22_S24_S24_EEEvvEEEEvNT_6ParamsE) ;  /* 0xffffff9002047950 */ /* 0x000fea0003c3ffff */
.L_x_124:
[----:B------:R-:W-:-:S00]  /*6ff0*/  BRA `(.L_x_124) ;  /* 0xfffffffc00fc7947 */ /* 0x000fc0000383ffff */
[----:B------:R-:W-:-:S00]  /*7000*/  NOP ;  /* 0x0000000000007918 */ /* 0x000fc00000000000 */
[----:B------:R-:W-:-:S00]  /*7010*/  NOP ;  /* 0x0000000000007918 */ /* 0x000fc00000000000 */
[----:B------:R-:W-:-:S00]  /*7020*/  NOP ;  /* 0x0000000000007918 */ /* 0x000fc00000000000 */
[----:B------:R-:W-:-:S00]  /*7030*/  NOP ;  /* 0x0000000000007918 */ /* 0x000fc00000000000 */
[----:B------:R-:W-:-:S00]  /*7040*/  NOP ;  /* 0x0000000000007918 */ /* 0x000fc00000000000 */
[----:B------:R-:W-:-:S00]  /*7050*/  NOP ;  /* 0x0000000000007918 */ /* 0x000fc00000000000 */
[----:B------:R-:W-:-:S00]  /*7060*/  NOP ;  /* 0x0000000000007918 */ /* 0x000fc00000000000 */
[----:B------:R-:W-:-:S00]  /*7070*/  NOP ;  /* 0x0000000000007918 */ /* 0x000fc00000000000 */
.L_x_125:


//--------------------- .nv.global.init           --------------------------
	.section	.nv.global.init,"aw",@progbits
.nv.global.init:
	.type		$str$27,@object
	.size		$str$27,($str$28 - $str$27)
$str$27:
        /*0000*/ 	.byte	0x28, 0x61, 0x64, 0x64, 0x72, 0x65, 0x73, 0x73, 0x20, 0x26, 0x20, 0x6d, 0x61, 0x73, 0x6b, 0x29
        /*0010*/ 	.byte	0x20, 0x3d, 0x3d, 0x20, 0x30, 0x00
	.type		$str$28,@object
	.size		$str$28,($str$26 - $str$28)
$str$28:
        /*0016*/ 	.byte	0x2f, 0x74, 0x6d, 0x70, 0x2f, 0x63, 0x75, 0x74, 0x6c, 0x61, 0x73, 0x73, 0x5f, 0x73, 0x77, 0x65
        /*0026*/ 	.byte	0x65, 0x70, 0x5f, 0x73, 0x72, 0x63, 0x2f, 0x69, 0x6e, 0x63, 0x6c, 0x75, 0x64, 0x65, 0x2f, 0x63
        /*0036*/ 	.byte	0x75, 0x74, 0x65, 0x2f, 0x70, 0x6f, 0x69, 0x6e, 0x74, 0x65, 0x72, 0x5f, 0x66, 0x6c, 0x61, 0x67
        /*0046*/ 	.byte	0x67, 0x65, 0x64, 0x2e, 0x68, 0x70, 0x70, 0x00
	.type		$str$26,@object
	.size		$str$26,($str$25 - $str$26)
$str$26:
        /*004e*/ 	.byte	0x2f, 0x74, 0x6d, 0x70, 0x2f, 0x63, 0x75, 0x74, 0x6c, 0x61, 0x73, 0x73, 0x5f, 0x73, 0x77, 0x65
        /*005e*/ 	.byte	0x65, 0x70, 0x5f, 0x73, 0x72, 0x63, 0x2f, 0x69, 0x6e, 0x63, 0x6c, 0x75, 0x64, 0x65, 0x2f, 0x63
        /*006e*/ 	.byte	0x75, 0x74, 0x65, 0x2f, 0x61, 0x74, 0x6f, 0x6d, 0x2f, 0x63, 0x6f, 0x70, 0x79, 0x5f, 0x74, 0x72
        /*007e*/ 	.byte	0x61, 0x69, 0x74, 0x73, 0x5f, 0x73, 0x6d, 0x31, 0x30, 0x30, 0x2e, 0x68, 0x70, 0x70, 0x00
	.type		$str$25,@object
	.size		$str$25,(__unnamed_1 - $str$25)
$str$25:
        /*008d*/ 	.byte	0x28, 0x28, 0x75, 0x69, 0x6e, 0x74, 0x33, 0x32, 0x5f, 0x74, 0x28, 0x74, 0x68, 0x72, 0x65, 0x61
        /*009d*/ 	.byte	0x64, 0x49, 0x64, 0x78, 0x2e, 0x78, 0x29, 0x20, 0x2f, 0x20, 0x33, 0x32, 0x29, 0x20, 0x25, 0x20
        /*00ad*/ 	.byte	0x34, 0x29, 0x20, 0x3d, 0x3d, 0x20, 0x28, 0x28, 0x28, 0x74, 0x6d, 0x65, 0x6d, 0x5f, 0x61, 0x64
        /*00bd*/ 	.byte	0x64, 0x72, 0x20, 0x3e, 0x3e, 0x20, 0x31, 0x36, 0x29, 0x20, 0x2f, 0x20, 0x33, 0x32, 0x29, 0x20
        /*00cd*/ 	.byte	0x25, 0x20, 0x34, 0x29, 0x00
	.type		__unnamed_1,@object
	.size		__unnamed_1,(__unnamed_2 - __unnamed_1)
__unnamed_1:
        /*00d2*/ 	.byte	0x61, 0x75, 0x74, 0x6f, 0x20, 0x63, 0x75, 0x74, 0x65, 0x3a, 0x3a, 0x61, 0x73, 0x5f, 0x70, 0x6f
        /* <DEDUP_REMOVED lines=24> */
        /*0262*/ 	.byte	0x43, 0x3c, 0x38, 0x31, 0x39, 0x32, 0x3e, 0x3e, 0x3e, 0x3e, 0x5d, 0x00
	.type		__unnamed_2,@object
	.size		__unnamed_2,(.L_2 - __unnamed_2)
__unnamed_2:
        /* <DEDUP_REMOVED lines=42> */
        /*050e*/ 	.byte	0x3e, 0x3e, 0x3e, 0x3e, 0x5d, 0x00
.L_2:


//--------------------- .nv.shared._ZN7cutlass13device_kernelINS_4gemm6kernel13GemmUniversalIN4cute5tupleIJiiiiEEENS1_10collective13CollectiveMmaINS1_35MainloopSm100TmaUmmaWarpSpecializedILi3ELi2ELi4ENS5_IJNS4_1CILi1EEESB_SB_EEEEENS5_IJNSA_ILi128EEENSA_ILi64EEENSA_ILi32EEEEEENS_12float_e4m3_tENS5_IJlSB_lEEESI_SJ_NS4_8TiledMMAINS4_8MMA_AtomIJNS4_10MMA_TraitsINS4_19SM100_MMA_F8F6F4_SSEJSI_SI_fSE_SF_NS4_17integral_constantINS4_4UMMA5MajorELSQ_0EEESR_NSO_INSP_7ScaleInELSS_0EEEST_EEEEEENS4_6LayoutISC_NS5_IJNSA_ILi0EEESX_SX_EEEEENS5_IJNS4_10UnderscoreES10_S10_EEEEENS4_13SM90_TMA_LOADENS4_14ComposedLayoutINS4_7SwizzleILi1ELi4ELi3EEENS4_18smem_ptr_flag_bitsILi8EEENSW_INS5_IJNSA_ILi8EEESG_EEENS5_IJSG_SB_EEEEEEEvNS4_8identityES13_S1D_vS1E_EENS_8epilogue10collective18CollectiveEpilogueINS1G_23Sm100TmaWarpSpecializedILi1ELi1ELi64ELb0ELb0EEEJSH_NS5_IJNSW_ISE_SB_EENSW_ISF_SB_EEEEESI_SJ_SI_SJ_NS1G_6fusion15FusionCallbacksIS1K_NS1O_17LinearCombinationISI_fSI_fLNS_15FloatRoundStyleE2EEESH_S1N_JEEENS4_5SM1004TMEM4LOAD26SM100_TMEM_LOAD_32dp32b64xES13_NS14_INS15_ILi2ELi4ELi3EEES18_NSW_INS5_IJS19_SF_EEENS5_IJSF_SB_EEEEEEENS4_39AutoVectorizingCopyWithAssumedAlignmentILi128EEENS4_14SM90_TMA_STOREES22_S24_S24_EEEvvEEEEvNT_6ParamsE --------------------------
	.section	.nv.shared._ZN7cutlass13device_kernelINS_4gemm6kernel13GemmUniversalIN4cute5tupleIJiiiiEEENS1_10collective13CollectiveMmaINS1_35MainloopSm100TmaUmmaWarpSpecializedILi3ELi2ELi4ENS5_IJNS4_1CILi1EEESB_SB_EEEEENS5_IJNSA_ILi128EEENSA_ILi64EEENSA_ILi32EEEEEENS_12float_e4m3_tENS5_IJlSB_lEEESI_SJ_NS4_8TiledMMAINS4_8MMA_AtomIJNS4_10MMA_TraitsINS4_19SM100_MMA_F8F6F4_SSEJSI_SI_fSE_SF_NS4_17integral_constantINS4_4UMMA5MajorELSQ_0EEESR_NSO_INSP_7ScaleInELSS_0EEEST_EEEEEENS4_6LayoutISC_NS5_IJNSA_ILi0EEESX_SX_EEEEENS5_IJNS4_10UnderscoreES10_S10_EEEEENS4_13SM90_TMA_LOADENS4_14ComposedLayoutINS4_7SwizzleILi1ELi4ELi3EEENS4_18smem_ptr_flag_bitsILi8EEENSW_INS5_IJNSA_ILi8EEESG_EEENS5_IJSG_SB_EEEEEEEvNS4_8identityES13_S1D_vS1E_EENS_8epilogue10collective18CollectiveEpilogueINS1G_23Sm100TmaWarpSpecializedILi1ELi1ELi64ELb0ELb0EEEJSH_NS5_IJNSW_ISE_SB_EENSW_ISF_SB_EEEEESI_SJ_SI_SJ_NS1G_6fusion15FusionCallbacksIS1K_NS1O_17LinearCombinationISI_fSI_fLNS_15FloatRoundStyleE2EEESH_S1N_JEEENS4_5SM1004TMEM4LOAD26SM100_TMEM_LOAD_32dp32b64xES13_NS14_INS15_ILi2ELi4ELi3EEES18_NSW_INS5_IJS19_SF_EEENS5_IJSF_SB_EEEEEEENS4_39AutoVectorizingCopyWithAssumedAlignmentILi128EEENS4_14SM90_TMA_STOREES22_S24_S24_EEEvvEEEEvNT_6ParamsE,"aw",@nobits
	.sectionflags	@""
	.align	16
	.zero		1024


//--------------------- .nv.shared.reserved.0     --------------------------
	.section	.nv.shared.reserved.0,"aw",@nobits
	.weak		__nv_reservedSMEM_offset_0_alias
	.size		__nv_reservedSMEM_offset_0_alias, 0, 64
	.other		__nv_reservedSMEM_offset_0_alias,@"STO_CUDA_RESERVED_SHARED STV_DEFAULT"
__nv_reservedSMEM_offset_0_alias:
	.zero		0
.nv.shared.reserved.0:
	.zero		64
	.weak		__nv_reservedSMEM_tcgen05_partition
	.type		__nv_reservedSMEM_tcgen05_partition,@object
	.size		__nv_reservedSMEM_tcgen05_partition,(.L_0 - __nv_reservedSMEM_tcgen05_partition)
__nv_reservedSMEM_tcgen05_partition:
	.zero		32
.L_0:


//--------------------- .nv.global                --------------------------
	.section	.nv.global,"aw",@nobits
.nv.global:
	.type		_ZN40_INTERNAL_f05d6cb5_4_k_cu_42d94aed_307054cute1_E,@object
	.size		_ZN40_INTERNAL_f05d6cb5_4_k_cu_42d94aed_307054cute1_E,(_ZN40_INTERNAL_f05d6cb5_4_k_cu_42d94aed_307054cuda3std3__45__cpo6cbeginE - _ZN40_INTERNAL_f05d6cb5_4_k_cu_42d94aed_307054cute1_E)
_ZN40_INTERNAL_f05d6cb5_4_k_cu_42d94aed_307054cute1_E:
	.zero		1
	.type		_ZN40_INTERNAL_f05d6cb5_4_k_cu_42d94aed_307054cuda3std3__45__cpo6cbeginE,@object
	.size		_ZN40_INTERNAL_f05d6cb5_4_k_cu_42d94aed_307054cuda3std3__45__cpo6cbeginE,(_ZN40_INTERNAL_f05d6cb5_4_k_cu_42d94aed_307054cuda3std3__48in_placeE - _ZN40_INTERNAL_f05d6cb5_4_k_cu_42d94aed_307054cuda3std3__45__cpo6cbeginE)
_ZN40_INTERNAL_f05d6cb5_4_k_cu_42d94aed_307054cuda3std3__45__cpo6cbeginE:
	.zero		1
	.type		_ZN40_INTERNAL_f05d6cb5_4_k_cu_42d94aed_307054cuda3std3__48in_placeE,@object
	.size		_ZN40_INTERNAL_f05d6cb5_4_k_cu_42d94aed_307054cuda3std3__48in_placeE,(_ZN40_INTERNAL_f05d6cb5_4_k_cu_42d94aed_307054cuda3std6ranges3__45__cpo9iter_moveE - _ZN40_INTERNAL_f05d6cb5_4_k_cu_42d94aed_307054cuda3std3__48in_placeE)
_ZN40_INTERNAL_f05d6cb5_4_k_cu_42d94aed_307054cuda3std3__48in_placeE:
	.zero		1
	.type		_ZN40_INTERNAL_f05d6cb5_4_k_cu_42d94aed_307054cuda3std6ranges3__45__cpo9iter_moveE,@object
	.size		_ZN40_INTERNAL_f05d6cb5_4_k_cu_42d94aed_307054cuda3std6ranges3__45__cpo9iter_moveE,(_ZN40_INTERNAL_f05d6cb5_4_k_cu_42d94aed_307054cuda3std3__45__cpo5beginE - _ZN40_INTERNAL_f05d6cb5_4_k_cu_42d94aed_307054cuda3std6ranges3__45__cpo9iter_moveE)
_ZN40_INTERNAL_f05d6cb5_4_k_cu_42d94aed_307054cuda3std6ranges3__45__cpo9iter_moveE:
	.zero		1
	.type		_ZN40_INTERNAL_f05d6cb5_4_k_cu_42d94aed_307054cuda3std3__45__cpo5beginE,@object
	.size		_ZN40_INTERNAL_f05d6cb5_4_k_cu_42d94aed_307054cuda3std3__45__cpo5beginE,(_ZN40_INTERNAL_f05d6cb5_4_k_cu_42d94aed_307054cuda3std3__442_GLOBAL__N__f05d6cb5_4_k_cu_42d94aed_307056ignoreE - _ZN40_INTERNAL_f05d6cb5_4_k_cu_42d94aed_307054cuda3std3__45__cpo5beginE)
_ZN40_INTERNAL_f05d6cb5_4_k_cu_42d94aed_307054cuda3std3__45__cpo5beginE:
	.zero		1
	.type		_ZN40_INTERNAL_f05d6cb5_4_k_cu_42d94aed_307054cuda3std3__442_GLOBAL__N__f05d6cb5_4_k_cu_42d94aed_307056ignoreE,@object
	.size		_ZN40_INTERNAL_f05d6cb5_4_k_cu_42d94aed_307054cuda3std3__442_GLOBAL__N__f05d6cb5_4_k_cu_42d94aed_307056ignoreE,(_ZN40_INTERNAL_f05d6cb5_4_k_cu_42d94aed_307054cute7productE - _ZN40_INTERNAL_f05d6cb5_4_k_cu_42d94aed_307054cuda3std3__442_GLOBAL__N__f05d6cb5_4_k_cu_42d94aed_307056ignoreE)
_ZN40_INTERNAL_f05d6cb5_4_k_cu_42d94aed_307054cuda3std3__442_GLOBAL__N__f05d6cb5_4_k_cu_42d94aed_307056ignoreE:
	.zero		1
	.type		_ZN40_INTERNAL_f05d6cb5_4_k_cu_42d94aed_307054cute7productE,@object
	.size		_ZN40_INTERNAL_f05d6cb5_4_k_cu_42d94aed_307054cute7productE,(_ZN40_INTERNAL_f05d6cb5_4_k_cu_42d94aed_307054cuda3std3__45__cpo3endE - _ZN40_INTERNAL_f05d6cb5_4_k_cu_42d94aed_307054cute7productE)
_ZN40_INTERNAL_f05d6cb5_4_k_cu_42d94aed_307054cute7productE:
	.zero		1
	.type		_ZN40_INTERNAL_f05d6cb5_4_k_cu_42d94aed_307054cuda3std3__45__cpo3endE,@object
	.size		_ZN40_INTERNAL_f05d6cb5_4_k_cu_42d94aed_307054cuda3std3__45__cpo3endE,(_ZN40_INTERNAL_f05d6cb5_4_k_cu_42d94aed_307054cuda3std3__419piecewise_constructE - _ZN40_INTERNAL_f05d6cb5_4_k_cu_42d94aed_307054cuda3std3__45__cpo3endE)
_ZN40_INTERNAL_f05d6cb5_4_k_cu_42d94aed_307054cuda3std3__45__cpo3endE:
	.zero		1
	.type		_ZN40_INTERNAL_f05d6cb5_4_k_cu_42d94aed_307054cuda3std3__419piecewise_constructE,@object
	.size		_ZN40_INTERNAL_f05d6cb5_4_k_cu_42d94aed_307054cuda3std3__419piecewise_constructE,(_ZN40_INTERNAL_f05d6cb5_4_k_cu_42d94aed_307054cuda3std3__45__cpo4cendE - _ZN40_INTERNAL_f05d6cb5_4_k_cu_42d94aed_307054cuda3std3__419piecewise_constructE)
_ZN40_INTERNAL_f05d6cb5_4_k_cu_42d94aed_307054cuda3std3__419piecewise_constructE:
	.zero		1
	.type		_ZN40_INTERNAL_f05d6cb5_4_k_cu_42d94aed_307054cuda3std3__45__cpo4cendE,@object
	.size		_ZN40_INTERNAL_f05d6cb5_4_k_cu_42d94aed_307054cuda3std3__45__cpo4cendE,(_ZN40_INTERNAL_f05d6cb5_4_k_cu_42d94aed_307054cuda3std6ranges3__45__cpo4swapE - _ZN40_INTERNAL_f05d6cb5_4_k_cu_42d94aed_307054cuda3std3__45__cpo4cendE)
_ZN40_INTERNAL_f05d6cb5_4_k_cu_42d94aed_307054cuda3std3__45__cpo4cendE:
	.zero		1
	.type		_ZN40_INTERNAL_f05d6cb5_4_k_cu_42d94aed_307054cuda3std6ranges3__45__cpo4swapE,@object
	.size		_ZN40_INTERNAL_f05d6cb5_4_k_cu_42d94aed_307054cuda3std6ranges3__45__cpo4swapE,(.L_10 - _ZN40_INTERNAL_f05d6cb5_4_k_cu_42d94aed_307054cuda3std6ranges3__45__cpo4swapE)
_ZN40_INTERNAL_f05d6cb5_4_k_cu_42d94aed_307054cuda3std6ranges3__45__cpo4swapE:
	.zero		1
.L_10:


//--------------------- .nv.constant0._ZN7cutlass13device_kernelINS_4gemm6kernel13GemmUniversalIN4cute5tupleIJiiiiEEENS1_10collective13CollectiveMmaINS1_35MainloopSm100TmaUmmaWarpSpecializedILi3ELi2ELi4ENS5_IJNS4_1CILi1EEESB_SB_EEEEENS5_IJNSA_ILi128EEENSA_ILi64EEENSA_ILi32EEEEEENS_12float_e4m3_tENS5_IJlSB_lEEESI_SJ_NS4_8TiledMMAINS4_8MMA_AtomIJNS4_10MMA_TraitsINS4_19SM100_MMA_F8F6F4_SSEJSI_SI_fSE_SF_NS4_17integral_constantINS4_4UMMA5MajorELSQ_0EEESR_NSO_INSP_7ScaleInELSS_0EEEST_EEEEEENS4_6LayoutISC_NS5_IJNSA_ILi0EEESX_SX_EEEEENS5_IJNS4_10UnderscoreES10_S10_EEEEENS4_13SM90_TMA_LOADENS4_14ComposedLayoutINS4_7SwizzleILi1ELi4ELi3EEENS4_18smem_ptr_flag_bitsILi8EEENSW_INS5_IJNSA_ILi8EEESG_EEENS5_IJSG_SB_EEEEEEEvNS4_8identityES13_S1D_vS1E_EENS_8epilogue10collective18CollectiveEpilogueINS1G_23Sm100TmaWarpSpecializedILi1ELi1ELi64ELb0ELb0EEEJSH_NS5_IJNSW_ISE_SB_EENSW_ISF_SB_EEEEESI_SJ_SI_SJ_NS1G_6fusion15FusionCallbacksIS1K_NS1O_17LinearCombinationISI_fSI_fLNS_15FloatRoundStyleE2EEESH_S1N_JEEENS4_5SM1004TMEM4LOAD26SM100_TMEM_LOAD_32dp32b64xES13_NS14_INS15_ILi2ELi4ELi3EEES18_NSW_INS5_IJS19_SF_EEENS5_IJSF_SB_EEEEEEENS4_39AutoVectorizingCopyWithAssumedAlignmentILi128EEENS4_14SM90_TMA_STOREES22_S24_S24_EEEvvEEEEvNT_6ParamsE --------------------------
	.section	.nv.constant0._ZN7cutlass13device_kernelINS_4gemm6kernel13GemmUniversalIN4cute5tupleIJiiiiEEENS1_10collective13CollectiveMmaINS1_35MainloopSm100TmaUmmaWarpSpecializedILi3ELi2ELi4ENS5_IJNS4_1CILi1EEESB_SB_EEEEENS5_IJNSA_ILi128EEENSA_ILi64EEENSA_ILi32EEEEEENS_12float_e4m3_tENS5_IJlSB_lEEESI_SJ_NS4_8TiledMMAINS4_8MMA_AtomIJNS4_10MMA_TraitsINS4_19SM100_MMA_F8F6F4_SSEJSI_SI_fSE_SF_NS4_17integral_constantINS4_4UMMA5MajorELSQ_0EEESR_NSO_INSP_7ScaleInELSS_0EEEST_EEEEEENS4_6LayoutISC_NS5_IJNSA_ILi0EEESX_SX_EEEEENS5_IJNS4_10UnderscoreES10_S10_EEEEENS4_13SM90_TMA_LOADENS4_14ComposedLayoutINS4_7SwizzleILi1ELi4ELi3EEENS4_18smem_ptr_flag_bitsILi8EEENSW_INS5_IJNSA_ILi8EEESG_EEENS5_IJSG_SB_EEEEEEEvNS4_8identityES13_S1D_vS1E_EENS_8epilogue10collective18CollectiveEpilogueINS1G_23Sm100TmaWarpSpecializedILi1ELi1ELi64ELb0ELb0EEEJSH_NS5_IJNSW_ISE_SB_EENSW_ISF_SB_EEEEESI_SJ_SI_SJ_NS1G_6fusion15FusionCallbacksIS1K_NS1O_17LinearCombinationISI_fSI_fLNS_15FloatRoundStyleE2EEESH_S1N_JEEENS4_5SM1004TMEM4LOAD26SM100_TMEM_LOAD_32dp32b64xES13_NS14_INS15_ILi2ELi4ELi3EEES18_NSW_INS5_IJS19_SF_EEENS5_IJSF_SB_EEEEEEENS4_39AutoVectorizingCopyWithAssumedAlignmentILi128EEENS4_14SM90_TMA_STOREES22_S24_S24_EEEvvEEEEvNT_6ParamsE,"a",@progbits
	.sectionflags	@""
	.align	4
.nv.constant0._ZN7cutlass13device_kernelINS_4gemm6kernel13GemmUniversalIN4cute5tupleIJiiiiEEENS1_10collective13CollectiveMmaINS1_35MainloopSm100TmaUmmaWarpSpecializedILi3ELi2ELi4ENS5_IJNS4_1CILi1EEESB_SB_EEEEENS5_IJNSA_ILi128EEENSA_ILi64EEENSA_ILi32EEEEEENS_12float_e4m3_tENS5_IJlSB_lEEESI_SJ_NS4_8TiledMMAINS4_8MMA_AtomIJNS4_10MMA_TraitsINS4_19SM100_MMA_F8F6F4_SSEJSI_SI_fSE_SF_NS4_17integral_constantINS4_4UMMA5MajorELSQ_0EEESR_NSO_INSP_7ScaleInELSS_0EEEST_EEEEEENS4_6LayoutISC_NS5_IJNSA_ILi0EEESX_SX_EEEEENS5_IJNS4_10UnderscoreES10_S10_EEEEENS4_13SM90_TMA_LOADENS4_14ComposedLayoutINS4_7SwizzleILi1ELi4ELi3EEENS4_18smem_ptr_flag_bitsILi8EEENSW_INS5_IJNSA_ILi8EEESG_EEENS5_IJSG_SB_EEEEEEEvNS4_8identityES13_S1D_vS1E_EENS_8epilogue10collective18CollectiveEpilogueINS1G_23Sm100TmaWarpSpecializedILi1ELi1ELi64ELb0ELb0EEEJSH_NS5_IJNSW_ISE_SB_EENSW_ISF_SB_EEEEESI_SJ_SI_SJ_NS1G_6fusion15FusionCallbacksIS1K_NS1O_17LinearCombinationISI_fSI_fLNS_15FloatRoundStyleE2EEESH_S1N_JEEENS4_5SM1004TMEM4LOAD26SM100_TMEM_LOAD_32dp32b64xES13_NS14_INS15_ILi2ELi4ELi3EEES18_NSW_INS5_IJS19_SF_EEENS5_IJSF_SB_EEEEEEENS4_39AutoVectorizingCopyWithAssumedAlignmentILi128EEENS4_14SM90_TMA_STOREES22_S24_S24_EEEvvEEEEvNT_6ParamsE:
	.zero		2944


//--------------------- SYMBOLS --------------------------

	.type		.nv.reservedSmem.offset0,@object
	.size		.nv.reservedSmem.offset0,0x4
	.type		.nv.reservedSmem.cap,@object
	.size		.nv.reservedSmem.cap,0x4
	.type		__assertfail,@function
